def gluon_tcgen05(
    a_ptr,
    b_ptr,
    c_ptr,
    M,
    N,
    K,
    stride_am,
    stride_bk,
    stride_cm,
    BLOCK_M: gl.constexpr,
    BLOCK_N: gl.constexpr,
    BLOCK_K: gl.constexpr,
    DTYPE: gl.constexpr,
    A_LAYOUT: gl.constexpr,
    B_LAYOUT: gl.constexpr,
    C_LAYOUT: gl.constexpr,
    B_SHAPE: gl.constexpr,
    TMEM_LAYOUT: gl.constexpr,
    TMEM_REG: gl.constexpr,
    TRANS_B: gl.constexpr,
    NUM_BUFFERS: gl.constexpr,
):
    a_desc = tma.make_tensor_descriptor(
        a_ptr, [M, K], [stride_am, 1], [BLOCK_M, BLOCK_K], A_LAYOUT
    )
    b_desc = tma.make_tensor_descriptor(
        b_ptr,
        [N, K] if TRANS_B else [K, N],
        [stride_bk, 1],
        B_SHAPE,
        B_LAYOUT,
    )
    c_desc = tma.make_tensor_descriptor(
        c_ptr, [M, N], [stride_cm, 1], [BLOCK_M, BLOCK_N], C_LAYOUT
    )

    a_bufs = gl.allocate_shared_memory(
        DTYPE, [NUM_BUFFERS, BLOCK_M, BLOCK_K], A_LAYOUT
    )
    b_bufs = gl.allocate_shared_memory(DTYPE, [NUM_BUFFERS] + B_SHAPE, B_LAYOUT)

    pid_m = gl.program_id(0)
    pid_n = gl.program_id(1)
    off_m = pid_m * BLOCK_M
    off_n = pid_n * BLOCK_N

    tma_bars = gl.allocate_shared_memory(
        gl.int64, [NUM_BUFFERS, 1], mbarrier.MBarrierLayout()
    )
    mma_bars = gl.allocate_shared_memory(
        gl.int64, [NUM_BUFFERS, 1], mbarrier.MBarrierLayout()
    )
    for i in gl.static_range(NUM_BUFFERS):
        mbarrier.init(tma_bars.index(i), count=1)
        mbarrier.init(mma_bars.index(i), count=1)

    acc_tmem = allocate_tensor_memory(gl.float32, [BLOCK_M, BLOCK_N], TMEM_LAYOUT)
    idx = 0
    phase = 0
    use_acc = False
    for k in range(0, K, BLOCK_K):
        a = a_bufs.index(idx)
        b = b_bufs.index(idx)
        tma_bar = tma_bars.index(idx)
        mma_bar = mma_bars.index(idx)
        mbarrier.expect(
            tma_bar, a_desc.block_type.nbytes + b_desc.block_type.nbytes
        )
        tma.async_copy_global_to_shared(a_desc, [off_m, k], tma_bar, a)
        tma.async_copy_global_to_shared(
            b_desc, [off_n, k] if TRANS_B else [k, off_n], tma_bar, b
        )
        mbarrier.wait(tma_bar, phase=phase)

        if TRANS_B:
            b = b.permute((1, 0))
        tcgen05_mma(a, b, acc_tmem, use_acc=use_acc)
        tcgen05_commit(mma_bar)
        mbarrier.wait(mma_bar, phase=phase)
        use_acc = True

        idx += 1
        if idx == NUM_BUFFERS:
            idx = 0
            phase ^= 1

    for i in gl.static_range(NUM_BUFFERS):
        mbarrier.invalidate(tma_bars.index(i))
        mbarrier.invalidate(mma_bars.index(i))

    acc = acc_tmem.load(TMEM_REG)
    c_smem = gl.allocate_shared_memory(DTYPE, [BLOCK_M, BLOCK_N], C_LAYOUT)
    c_smem.store(acc.to(DTYPE))
    fence_async_shared()
    tma.async_copy_shared_to_global(c_desc, [off_m, off_n], c_smem)
    tma.store_wait(pendings=0)

# config = {"BLOCK_K": 32, "BLOCK_M": 64, "BLOCK_N": 128, "arch": "sm_100", "dtype": "fp8e4m3", "num_buffers": 2, "num_warps": 4, "trans_b": 0}
# arch = sm_100


// ===== COMPILED SASS (sm_100a) =====

	.target	sm_100a

	.elftype	@"ET_EXEC"


//--------------------- .note.nv.tkinfo           --------------------------
	.section	.note.nv.tkinfo,"",@"SHT_NOTE"
	.sectionflags	@"SHF_NOTE_NV_TKINFO"
	.tkinfo
        /*0018*/ 	.word	0x00000081
        /*0030*/ 	.string	""
        /*0030*/ 	.string	"ptxas-blackwell"
        /*0030*/ 	.string	"Cuda compilation tools, release 12.9, V12.9.86"
        /*0030*/ 	.string	"Build cuda_12.9.r12.9/compiler.36037853_0"
        /*0030*/ 	.string	"-v  -suppress-debug-info  -lineinfo  -arch sm_100a "



//--------------------- .note.nv.cuver            --------------------------
	.section	.note.nv.cuver,"",@"SHT_NOTE"
	.sectionflags	@"SHF_NOTE_NV_CUVER"
        /*0018*/ 	.short	0x0001
        /*001a*/ 	.short	0x0064
        /*001c*/ 	.short	0x0001
        /*001e*/ 	.short	0x0000
        /*0020*/ 	.short	0x0001
        /*0022*/ 	.short	0x0000


//--------------------- .nv.info                  --------------------------
	.section	.nv.info,"",@"SHT_CUDA_INFO"
	.align	4


	//----- nvinfo : EIATTR_REGCOUNT
	.align		4
        /*0000*/ 	.byte	0x04, 0x2f
        /*0002*/ 	.short	(.L_4 - .L_3)
	.align		4
.L_3:
        /*0004*/ 	.word	index@(gluon_tcgen05)
        /*0008*/ 	.word	0x00000047


	//----- nvinfo : EIATTR_FRAME_SIZE
	.align		4
.L_4:
        /*000c*/ 	.byte	0x04, 0x11
        /*000e*/ 	.short	(.L_6 - .L_5)
	.align		4
.L_5:
        /*0010*/ 	.word	index@($__internal_2_$__cuda_sm10x_tcgen05_guardrail_trap_unallocated_columns_being_dealloced)
        /*0014*/ 	.word	0x00000000


	//----- nvinfo : EIATTR_FRAME_SIZE
	.align		4
.L_6:
        /*0018*/ 	.byte	0x04, 0x11
        /*001a*/ 	.short	(.L_8 - .L_7)
	.align		4
.L_7:
        /*001c*/ 	.word	index@($__internal_1_$__cuda_sm10x_tcgen05_guardrail_trap_phase_invalid_during_alloc)
        /*0020*/ 	.word	0x00000000


	//----- nvinfo : EIATTR_FRAME_SIZE
	.align		4
.L_8:
        /*0024*/ 	.byte	0x04, 0x11
        /*0026*/ 	.short	(.L_10 - .L_9)
	.align		4
.L_9:
        /*0028*/ 	.word	index@($__internal_0_$__cuda_sm10x_tcgen05_guardrail_trap_col_being_dealloced_not_returned_by_alloc)
        /*002c*/ 	.word	0x00000000


	//----- nvinfo : EIATTR_FRAME_SIZE
	.align		4
.L_10:
        /*0030*/ 	.byte	0x04, 0x11
        /*0032*/ 	.short	(.L_12 - .L_11)
	.align		4
.L_11:
        /*0034*/ 	.word	index@(gluon_tcgen05)
        /*0038*/ 	.word	0x00000000


	//----- nvinfo : EIATTR_MIN_STACK_SIZE
	.align		4
.L_12:
        /*003c*/ 	.byte	0x04, 0x12
        /*003e*/ 	.short	(.L_14 - .L_13)
	.align		4
.L_13:
        /*0040*/ 	.word	index@(gluon_tcgen05)
        /*0044*/ 	.word	0x00000000
.L_14:


//--------------------- .nv.info.gluon_tcgen05    --------------------------
	.section	.nv.info.gluon_tcgen05,"",@"SHT_CUDA_INFO"
	.sectionflags	@""
	.align	4


	//----- nvinfo : EIATTR_CUDA_API_VERSION
	.align		4
        /*0000*/ 	.byte	0x04, 0x37
        /*0002*/ 	.short	(.L_16 - .L_15)
.L_15:
        /*0004*/ 	.word	0x00000081


	//----- nvinfo : EIATTR_KPARAM_INFO
	.align		4
.L_16:
        /*0008*/ 	.byte	0x04, 0x17
        /*000a*/ 	.short	(.L_18 - .L_17)
.L_17:
        /*000c*/ 	.word	0x00000000
        /*0010*/ 	.short	0x000a
        /*0012*/ 	.short	0x0048
        /*0014*/ 	.byte	0x00, 0xf4, 0x21, 0x00


	//----- nvinfo : EIATTR_KPARAM_INFO
	.align		4
.L_18:
        /*0018*/ 	.byte	0x04, 0x17
        /*001a*/ 	.short	(.L_20 - .L_19)
.L_19:
        /*001c*/ 	.word	0x00000000
        /*0020*/ 	.short	0x0009
        /*0022*/ 	.short	0x0040
        /*0024*/ 	.byte	0x00, 0xf4, 0x21, 0x00


	//----- nvinfo : EIATTR_KPARAM_INFO
	.align		4
.L_20:
        /*0028*/ 	.byte	0x04, 0x17
        /*002a*/ 	.short	(.L_22 - .L_21)
.L_21:
        /*002c*/ 	.word	0x00000000
        /*0030*/ 	.short	0x0008
        /*0032*/ 	.short	0x0038
        /*0034*/ 	.byte	0x00, 0xf0, 0x21, 0x00


	//----- nvinfo : EIATTR_KPARAM_INFO
	.align		4
.L_22:
        /*0038*/ 	.byte	0x04, 0x17
        /*003a*/ 	.short	(.L_24 - .L_23)
.L_23:
        /*003c*/ 	.word	0x00000000
        /*0040*/ 	.short	0x0007
        /*0042*/ 	.short	0x0030
        /*0044*/ 	.byte	0x00, 0xf0, 0x21, 0x00


	//----- nvinfo : EIATTR_KPARAM_INFO
	.align		4
.L_24:
        /*0048*/ 	.byte	0x04, 0x17
        /*004a*/ 	.short	(.L_26 - .L_25)
.L_25:
        /*004c*/ 	.word	0x00000000
        /*0050*/ 	.short	0x0006
        /*0052*/ 	.short	0x0028
        /*0054*/ 	.byte	0x00, 0xf0, 0x21, 0x00


	//----- nvinfo : EIATTR_KPARAM_INFO
	.align		4
.L_26:
        /*0058*/ 	.byte	0x04, 0x17
        /*005a*/ 	.short	(.L_28 - .L_27)
.L_27:
        /*005c*/ 	.word	0x00000000
        /*0060*/ 	.short	0x0005
        /*0062*/ 	.short	0x0020
        /*0064*/ 	.byte	0x00, 0xf0, 0x11, 0x00


	//----- nvinfo : EIATTR_KPARAM_INFO
	.align		4
.L_28:
        /*0068*/ 	.byte	0x04, 0x17
        /*006a*/ 	.short	(.L_30 - .L_29)
.L_29:
        /*006c*/ 	.word	0x00000000
        /*0070*/ 	.short	0x0004
        /*0072*/ 	.short	0x001c
        /*0074*/ 	.byte	0x00, 0xf0, 0x11, 0x00


	//----- nvinfo : EIATTR_KPARAM_INFO
	.align		4
.L_30:
        /*0078*/ 	.byte	0x04, 0x17
        /*007a*/ 	.short	(.L_32 - .L_31)
.L_31:
        /*007c*/ 	.word	0x00000000
        /*0080*/ 	.short	0x0003
        /*0082*/ 	.short	0x0018
        /*0084*/ 	.byte	0x00, 0xf0, 0x11, 0x00


	//----- nvinfo : EIATTR_KPARAM_INFO
	.align		4
.L_32:
        /*0088*/ 	.byte	0x04, 0x17
        /*008a*/ 	.short	(.L_34 - .L_33)
.L_33:
        /*008c*/ 	.word	0x00000000
        /*0090*/ 	.short	0x0002
        /*0092*/ 	.short	0x0010
        /*0094*/ 	.byte	0x00, 0xf4, 0x21, 0x00


	//----- nvinfo : EIATTR_KPARAM_INFO
	.align		4
.L_34:
        /*0098*/ 	.byte	0x04, 0x17
        /*009a*/ 	.short	(.L_36 - .L_35)
.L_35:
        /*009c*/ 	.word	0x00000000
        /*00a0*/ 	.short	0x0001
        /*00a2*/ 	.short	0x0008
        /*00a4*/ 	.byte	0x00, 0xf4, 0x21, 0x00


	//----- nvinfo : EIATTR_KPARAM_INFO
	.align		4
.L_36:
        /*00a8*/ 	.byte	0x04, 0x17
        /*00aa*/ 	.short	(.L_38 - .L_37)
.L_37:
        /*00ac*/ 	.word	0x00000000
        /*00b0*/ 	.short	0x0000
        /*00b2*/ 	.short	0x0000
        /*00b4*/ 	.byte	0x00, 0xf4, 0x21, 0x00


	//----- nvinfo : EIATTR_AT_ENTRY_FRAGMENTS
	.align		4
.L_38:
        /*00b8*/ 	.byte	0x04, 0x4f
        /*00ba*/ 	.short	(.L_40 - .L_39)


	//   ....[0]....
.L_39:
        /*00bc*/ 	.word	0x00000004


	//----- nvinfo : EIATTR_RESERVED_SMEM_USED
	.align		4
.L_40:
        /*00c0*/ 	.byte	0x01, 0x41
	.zero		2


	//----- nvinfo : EIATTR_SPARSE_MMA_MASK
	.align		4
        /*00c4*/ 	.byte	0x03, 0x50
        /*00c6*/ 	.short	0x0000


	//----- nvinfo : EIATTR_TCGEN05_1CTA_USED
	.align		4
        /*00c8*/ 	.byte	0x01, 0x51
	.zero		2


	//----- nvinfo : EIATTR_MAXREG_COUNT
	.align		4
        /*00cc*/ 	.byte	0x03, 0x1b
        /*00ce*/ 	.short	0x00ff


	//----- nvinfo : EIATTR_NUM_BARRIERS
	.align		4
        /*00d0*/ 	.byte	0x02, 0x4c
        /*00d2*/ 	.byte	0x01
	.zero		1


	//----- nvinfo : EIATTR_INT_WARP_WIDE_INSTR_OFFSETS
	.align		4
        /*00d4*/ 	.byte	0x04, 0x31
        /*00d6*/ 	.short	(.L_42 - .L_41)


	//   ....[0]....
.L_41:
        /*00d8*/ 	.word	0x00001640


	//   ....[1]....
        /*00dc*/ 	.word	0x00001660


	//   ....[2]....
        /*00e0*/ 	.word	0x000016f0


	//   ....[3]....
        /*00e4*/ 	.word	0x000018a0


	//   ....[4]....
        /*00e8*/ 	.word	0x000018b0


	//   ....[5]....
        /*00ec*/ 	.word	0x00001910


	//   ....[6]....
        /*00f0*/ 	.word	0x00001920


	//   ....[7]....
        /*00f4*/ 	.word	0x00001ac0


	//   ....[8]....
        /*00f8*/ 	.word	0x00001ad0


	//   ....[9]....
        /*00fc*/ 	.word	0x00001c50


	//   ....[10]....
        /*0100*/ 	.word	0x00001c80


	//   ....[11]....
        /*0104*/ 	.word	0x00001cb0


	//   ....[12]....
        /*0108*/ 	.word	0x00001cd0


	//   ....[13]....
        /*010c*/ 	.word	0x00001e60


	//   ....[14]....
        /*0110*/ 	.word	0x00001e70


	//   ....[15]....
        /*0114*/ 	.word	0x00002150


	//   ....[16]....
        /*0118*/ 	.word	0x00002160


	//   ....[17]....
        /*011c*/ 	.word	0x000025d0


	//   ....[18]....
        /*0120*/ 	.word	0x00002620


	//----- nvinfo : EIATTR_COOP_GROUP_MASK_REGIDS
	.align		4
.L_42:
        /*0124*/ 	.byte	0x04, 0x29
        /*0126*/ 	.short	(.L_44 - .L_43)


	//   ....[0]....
.L_43:
        /*0128*/ 	.word	0xffffffff


	//   ....[1]....
        /*012c*/ 	.word	0xffffffff


	//   ....[2]....
        /*0130*/ 	.word	0xffffffff


	//   ....[3]....
        /*0134*/ 	.word	0xffffffff


	//   ....[4]....
        /*0138*/ 	.word	0xffffffff


	//   ....[5]....
        /*013c*/ 	.word	0xffffffff


	//   ....[6]....
        /*0140*/ 	.word	0xffffffff


	//   ....[7]....
        /*0144*/ 	.word	0xffffffff


	//   ....[8]....
        /*0148*/ 	.word	0xffffffff


	//   ....[9]....
        /*014c*/ 	.word	0xffffffff


	//----- nvinfo : EIATTR_COOP_GROUP_INSTR_OFFSETS
	.align		4
.L_44:
        /*0150*/ 	.byte	0x04, 0x28
        /*0152*/ 	.short	(.L_46 - .L_45)


	//   ....[0]....
.L_45:
        /*0154*/ 	.word	0x00000050


	//   ....[1]....
        /*0158*/ 	.word	0x00000310


	//   ....[2]....
        /*015c*/ 	.word	0x000004f0


	//   ....[3]....
        /*0160*/ 	.word	0x000009a0


	//   ....[4]....
        /*0164*/ 	.word	0x00000ae0


	//   ....[5]....
        /*0168*/ 	.word	0x00000f50


	//   ....[6]....
        /*016c*/ 	.word	0x00001090


	//   ....[7]....
        /*0170*/ 	.word	0x000014e0


	//   ....[8]....
        /*0174*/ 	.word	0x00002460


	//   ....[9]....
        /*0178*/ 	.word	0x000026d0


	//----- nvinfo : EIATTR_VRC_CTA_INIT_COUNT
	.align		4
.L_46:
        /*017c*/ 	.byte	0x02, 0x4a
        /*017e*/ 	.byte	0x80
	.zero		1


	//----- nvinfo : EIATTR_MBARRIER_INSTR_OFFSETS
	.align		4
        /*0180*/ 	.byte	0x04, 0x39
        /*0182*/ 	.short	(.L_48 - .L_47)


	//   ....[0]....
.L_47:
        /*0184*/ 	.word	0x00001710
        /*0188*/ 	.word	0x000000ff
        /*018c*/ 	.word	0x00003000
        /*0190*/ 	.short	0x0100
        /*0192*/ 	.byte	0x08
	.zero		1


	//   ....[1]....
        /*0194*/ 	.word	0x00001720
        /*0198*/ 	.word	0x000000ff
        /*019c*/ 	.word	0x00003010
        /*01a0*/ 	.short	0x0100
        /*01a2*/ 	.byte	0x08
	.zero		1


	//   ....[2]....
        /*01a4*/ 	.word	0x000017d0
        /*01a8*/ 	.word	0x000000ff
        /*01ac*/ 	.word	0x00003008
        /*01b0*/ 	.short	0x0100
        /*01b2*/ 	.byte	0x08
	.zero		1


	//   ....[3]....
        /*01b4*/ 	.word	0x000017e0
        /*01b8*/ 	.word	0x000000ff
        /*01bc*/ 	.word	0x00003018
        /*01c0*/ 	.short	0x0100
        /*01c2*/ 	.byte	0x08
	.zero		1


	//   ....[4]....
        /*01c4*/ 	.word	0x000019b0
        /*01c8*/ 	.word	0x000000ff
        /*01cc*/ 	.word	0x00003000
        /*01d0*/ 	.short	0x010a
        /*01d2*/ 	.byte	0x08
	.zero		1


	//   ....[5]....
        /*01d4*/ 	.word	0x00001b20
        /*01d8*/ 	.word	0x000000ff
        /*01dc*/ 	.word	0x00003010
        /*01e0*/ 	.short	0x010a
        /*01e2*/ 	.byte	0x08
	.zero		1


	//   ....[6]....
        /*01e4*/ 	.word	0x00001d50
        /*01e8*/ 	.word	0x000000ff
        /*01ec*/ 	.word	0x00003000
        /*01f0*/ 	.short	0x010a
        /*01f2*/ 	.byte	0x09
	.zero		1


	//   ....[7]....
        /*01f4*/ 	.word	0x00001eb0
        /*01f8*/ 	.word	0x000000ff
        /*01fc*/ 	.word	0x00003010
        /*0200*/ 	.short	0x010a
        /*0202*/ 	.byte	0x09
	.zero		1


	//   ....[8]....
        /*0204*/ 	.word	0x00001f90
        /*0208*/ 	.word	0x000000ff
        /*020c*/ 	.word	0x00003000
        /*0210*/ 	.short	0x0108
        /*0212*/ 	.byte	0x08
	.zero		1


	//   ....[9]....
        /*0214*/ 	.word	0x00001fa0
        /*0218*/ 	.word	0x000000ff
        /*021c*/ 	.word	0x00003010
        /*0220*/ 	.short	0x0108
        /*0222*/ 	.byte	0x08
	.zero		1


	//   ....[10]....
        /*0224*/ 	.word	0x00001ff0
        /*0228*/ 	.word	0x000000ff
        /*022c*/ 	.word	0x00003008
        /*0230*/ 	.short	0x0108
        /*0232*/ 	.byte	0x08
	.zero		1


	//   ....[11]....
        /*0234*/ 	.word	0x00002000
        /*0238*/ 	.word	0x000000ff
        /*023c*/ 	.word	0x00003018
        /*0240*/ 	.short	0x0108
        /*0242*/ 	.byte	0x08
	.zero		1


	//   ....[12]....
        /*0244*/ 	.word	0x000026f0
        /*0248*/ 	.word	0x000000ff
        /*024c*/ 	.word	0x00003000
        /*0250*/ 	.short	0x010a
        /*0252*/ 	.byte	0x08
	.zero		1


	//   ....[13]....
        /*0254*/ 	.word	0x00002720
        /*0258*/ 	.word	0x000000ff
        /*025c*/ 	.word	0x00003010
        /*0260*/ 	.short	0x010a
        /*0262*/ 	.byte	0x08
	.zero		1


	//   ....[14]....
        /*0264*/ 	.word	0x00002750
        /*0268*/ 	.word	0x000000ff
        /*026c*/ 	.word	0x00003000
        /*0270*/ 	.short	0x010a
        /*0272*/ 	.byte	0x09
	.zero		1


	//   ....[15]....
        /*0274*/ 	.word	0x00002780
        /*0278*/ 	.word	0x000000ff
        /*027c*/ 	.word	0x00003010
        /*0280*/ 	.short	0x010a
        /*0282*/ 	.byte	0x09
	.zero		1


	//----- nvinfo : EIATTR_NUM_MBARRIERS
	.align		4
.L_48:
        /*0284*/ 	.byte	0x03, 0x38
        /*0286*/ 	.short	0x0004


	//----- nvinfo : EIATTR_EXIT_INSTR_OFFSETS
	.align		4
        /*0288*/ 	.byte	0x04, 0x1c
        /*028a*/ 	.short	(.L_50 - .L_49)


	//   ....[0]....
.L_49:
        /*028c*/ 	.word	0x000026e0


	//----- nvinfo : EIATTR_REQNTID
	.align		4
.L_50:
        /*0290*/ 	.byte	0x04, 0x10
        /*0292*/ 	.short	(.L_52 - .L_51)
.L_51:
        /*0294*/ 	.word	0x00000080
        /*0298*/ 	.word	0x00000001
        /*029c*/ 	.word	0x00000001


	//----- nvinfo : EIATTR_CRS_STACK_SIZE
	.align		4
.L_52:
        /*02a0*/ 	.byte	0x04, 0x1e
        /*02a2*/ 	.short	(.L_54 - .L_53)
.L_53:
        /*02a4*/ 	.word	0x00000000


	//----- nvinfo : EIATTR_CBANK_PARAM_SIZE
	.align		4
.L_54:
        /*02a8*/ 	.byte	0x03, 0x19
        /*02aa*/ 	.short	0x0050


	//----- nvinfo : EIATTR_PARAM_CBANK
	.align		4
        /*02ac*/ 	.byte	0x04, 0x0a
        /*02ae*/ 	.short	(.L_56 - .L_55)
	.align		4
.L_55:
        /*02b0*/ 	.word	index@(.nv.constant0.gluon_tcgen05)
        /*02b4*/ 	.short	0x0380
        /*02b6*/ 	.short	0x0050


	//----- nvinfo : EIATTR_SW_WAR
	.align		4
.L_56:
        /*02b8*/ 	.byte	0x04, 0x36
        /*02ba*/ 	.short	(.L_58 - .L_57)
.L_57:
        /*02bc*/ 	.word	0x00000008
.L_58:


//--------------------- .nv.compat                --------------------------
	.section	.nv.compat,"",@"SHT_CUDA_COMPAT_INFO"
	.align	4
        /*0000*/ 	.byte	0x02, 0x02, 0x02, 0x00, 0x02, 0x05, 0x05, 0x00, 0x02, 0x03, 0x03, 0x00, 0x02, 0x06, 0x01, 0x00


//--------------------- .nv.callgraph             --------------------------
	.section	.nv.callgraph,"",@"SHT_CUDA_CALLGRAPH"
	.align	4
	.sectionentsize	8
	.align		4
        /*0000*/ 	.word	0x00000000
	.align		4
        /*0004*/ 	.word	0xffffffff
	.align		4
        /*0008*/ 	.word	0x00000000
	.align		4
        /*000c*/ 	.word	0xfffffffe
	.align		4
        /*0010*/ 	.word	0x00000000
	.align		4
        /*0014*/ 	.word	0xfffffffd
	.align		4
        /*0018*/ 	.word	0x00000000
	.align		4
        /*001c*/ 	.word	0xfffffffc


//--------------------- .text.gluon_tcgen05       --------------------------
	.section	.text.gluon_tcgen05,"ax",@progbits
	.align	128
        .global         gluon_tcgen05
        .type           gluon_tcgen05,@function
        .size           gluon_tcgen05,(.L_x_77 - gluon_tcgen05)
        .other          gluon_tcgen05,@"STO_CUDA_ENTRY STV_DEFAULT"
gluon_tcgen05:
.text.gluon_tcgen05:
[----:B------:R-:W1:Y:S01]  /*0000*/  LDC R1, c[0x0][0x37c] ;  /* 0x0000df00ff017b82 */ /* 0x000e620000000800 */
[----:B------:R-:W2:Y:S02]  /*0010*/  S2R R0, SR_TID.X ;  /* 0x0000000000007919 */ /* 0x000ea40000002100 */
[----:B--2---:R-:W-:-:S13]  /*0020*/  ISETP.GE.U32.AND P2, PT, R0, 0x20, PT ;  /* 0x000000200000780c */ /* 0x004fda0003f46070 */
[----:B------:R-:W-:Y:S05]  /*0030*/  @P2 BRA `(.L_x_0) ;  /* 0x0000000000b82947 */ /* 0x000fea0003800000 */
[----:B------:R-:W2:Y:S01]  /*0040*/  S2UR UR6, SR_CgaCtaId ;  /* 0x00000000000679c3 */ /* 0x000ea20000008800 */
[----:B------:R-:W-:Y:S01]  /*0050*/  NOP ;  /* 0x0000000000007918 */ /* 0x000fe20000000000 */
[----:B------:R-:W-:Y:S02]  /*0060*/  UMOV UR4, 0x40 ;  /* 0x0000004000047882 */ /* 0x000fe40000000000 */
[----:B--2---:R-:W-:-:S09]  /*0070*/  ULEA UR4, UR6, UR4, 0x18 ;  /* 0x0000000406047291 */ /* 0x004fd2000f8ec0ff */
[----:B------:R-:W2:Y:S01]  /*0080*/  LDS.U8 R2, [UR4] ;  /* 0x00000004ff027984 */ /* 0x000ea20008000000 */
[----:B------:R-:W-:Y:S02]  /*0090*/  UMOV UR4, 0x400 ;  /* 0x0000040000047882 */ /* 0x000fe40000000000 */
[----:B------:R-:W-:Y:S01]  /*00a0*/  ULEA UR4, UR6, UR4, 0x18 ;  /* 0x0000000406047291 */ /* 0x000fe2000f8ec0ff */
[----:B--2---:R-:W-:-:S13]  /*00b0*/  ISETP.NE.AND P0, PT, R2, RZ, PT ;  /* 0x000000ff0200720c */ /* 0x004fda0003f05270 */
[----:B------:R-:W-:Y:S05]  /*00c0*/  @P0 BRA `(.L_x_1) ;  /* 0x00000000007c0947 */ /* 0x000fea0003800000 */
[----:B------:R-:W-:-:S13]  /*00d0*/  ELECT P0, URZ, PT ;  /* 0x0000000000ff782f */ /* 0x000fda0003800000 */
[----:B------:R-:W-:Y:S05]  /*00e0*/  @!P0 BRA `(.L_x_2) ;  /* 0x0000000000848947 */ /* 0x000fea0003800000 */
[----:B------:R-:W-:Y:S01]  /*00f0*/  UMOV UR5, 0x4 ;  /* 0x0000000400057882 */ /* 0x000fe20000000000 */
[----:B------:R-:W-:Y:S02]  /*0100*/  IMAD.MOV.U32 R5, RZ, RZ, 0x1 ;  /* 0x00000001ff057424 */ /* 0x000fe400078e00ff */
[----:B------:R-:W-:Y:S02]  /*0110*/  IMAD.MOV.U32 R3, RZ, RZ, 0xf ;  /* 0x0000000fff037424 */ /* 0x000fe400078e00ff */
[----:B------:R-:W-:Y:S04]  /*0120*/  DEPBAR.LE SB2, 0x36 ;  /* 0x0000ad800000791a */ /* 0x000fe80000000000 */
[----:B------:R-:W2:Y:S02]  /*0130*/  UTCATOMSWS.FIND_AND_SET.ALIGN UP0, UR5, UR5 ;  /* 0x00000005000575e3 */ /* 0x000ea40008000800 */
[----:B--2---:R-:W-:-:S04]  /*0140*/  PLOP3.LUT P0, PT, PT, PT, UP0, 0x80, 0x8 ;  /* 0x000000000008781c */ /* 0x004fc80003f0f008 */
[----:B------:R-:W-:-:S04]  /*0150*/  SEL R2, RZ, 0xffffffff, !P0 ;  /* 0xffffffffff027807 */ /* 0x000fc80004000000 */
[----:B------:R-:W-:Y:S01]  /*0160*/  ISETP.NE.AND P0, PT, R2, RZ, PT ;  /* 0x000000ff0200720c */ /* 0x000fe20003f05270 */
[----:B------:R-:W-:-:S12]  /*0170*/  IMAD.U32 R2, RZ, RZ, UR5 ;  /* 0x00000005ff027e24 */ /* 0x000fd8000f8e00ff */
[----:B------:R-:W-:Y:S05]  /*0180*/  @P0 BRA `(.L_x_3) ;  /* 0x0000000000240947 */ /* 0x000fea0003800000 */
.L_x_4:
[----:B------:R-:W-:Y:S05]  /*0190*/  NANOSLEEP 0x64 ;  /* 0x000000640000795d */ /* 0x000fea0003800000 */
[----:B------:R-:W-:-:S05]  /*01a0*/  UMOV UR5, 0x4 ;  /* 0x0000000400057882 */ /* 0x000fca0000000000 */
[----:B------:R-:W-:Y:S04]  /*01b0*/  DEPBAR.LE SB2, 0x36 ;  /* 0x0000ad800000791a */ /* 0x000fe80000000000 */
[----:B------:R-:W2:Y:S02]  /*01c0*/  UTCATOMSWS.FIND_AND_SET.ALIGN UP0, UR5, UR5 ;  /* 0x00000005000575e3 */ /* 0x000ea40008000800 */
[----:B--2---:R-:W-:-:S04]  /*01d0*/  PLOP3.LUT P0, PT, PT, PT, UP0, 0x80, 0x8 ;  /* 0x000000000008781c */ /* 0x004fc80003f0f008 */
[----:B------:R-:W-:-:S04]  /*01e0*/  SEL R2, RZ, 0xffffffff, !P0 ;  /* 0xffffffffff027807 */ /* 0x000fc80004000000 */
[----:B------:R-:W-:Y:S01]  /*01f0*/  ISETP.NE.AND P0, PT, R2, RZ, PT ;  /* 0x000000ff0200720c */ /* 0x000fe20003f05270 */
[----:B------:R-:W-:-:S12]  /*0200*/  IMAD.U32 R2, RZ, RZ, UR5 ;  /* 0x00000005ff027e24 */ /* 0x000fd8000f8e00ff */
[----:B------:R-:W-:Y:S05]  /*0210*/  @!P0 BRA `(.L_x_4) ;  /* 0xfffffffc00dc8947 */ /* 0x000fea000383ffff */
.L_x_3:
[C---:B------:R-:W-:Y:S01]  /*0220*/  VIADD R4, R2.reuse, 0x10 ;  /* 0x0000001002047836 */ /* 0x040fe20000000000 */
[----:B------:R-:W-:Y:S01]  /*0230*/  UMOV UR5, 0x50 ;  /* 0x0000005000057882 */ /* 0x000fe20000000000 */
[----:B------:R-:W-:Y:S01]  /*0240*/  SHF.L.U32 R3, R3, R2, RZ ;  /* 0x0000000203037219 */ /* 0x000fe200000006ff */
[----:B------:R-:W-:Y:S01]  /*0250*/  ULEA UR5, UR6, UR5, 0x18 ;  /* 0x0000000506057291 */ /* 0x000fe2000f8ec0ff */
[----:B------:R-:W-:Y:S01]  /*0260*/  IMAD.SHL.U32 R2, R2, 0x20, RZ ;  /* 0x0000002002027824 */ /* 0x000fe200078e00ff */
[----:B------:R-:W-:-:S04]  /*0270*/  SHF.L.U32 R4, R5, R4, RZ ;  /* 0x0000000405047219 */ /* 0x000fc800000006ff */
[----:B------:R-:W-:-:S05]  /*0280*/  LOP3.LUT R3, R4, R3, RZ, 0xfc, !PT ;  /* 0x0000000304037212 */ /* 0x000fca00078efcff */
[----:B------:R2:W-:Y:S04]  /*0290*/  ATOMS.OR RZ, [UR5], R3 ;  /* 0x00000003ffff798c */ /* 0x0005e8000b000005 */
[----:B------:R2:W-:Y:S01]  /*02a0*/  STS [UR4], R2 ;  /* 0x00000002ff007988 */ /* 0x0005e20008000804 */
[----:B------:R-:W-:Y:S05]  /*02b0*/  BRA `(.L_x_2) ;  /* 0x0000000000107947 */ /* 0x000fea0003800000 */
.L_x_1:
[----:B------:R-:W-:Y:S01]  /*02c0*/  IMAD.MOV.U32 R3, RZ, RZ, -0x1 ;  /* 0xffffffffff037424 */ /* 0x000fe200078e00ff */
[----:B------:R-:W-:-:S04]  /*02d0*/  MOV R2, 0x300 ;  /* 0x0000030000027802 */ /* 0x000fc80000000f00 */
[----:B------:R2:W-:Y:S03]  /*02e0*/  STS [UR4], R3 ;  /* 0x00000003ff007988 */ /* 0x0005e60008000804 */
[----:B-12---:R-:W-:Y:S05]  /*02f0*/  CALL.REL.NOINC `($__internal_1_$__cuda_sm10x_tcgen05_guardrail_trap_phase_invalid_during_alloc) ;  /* 0x0000002400387944 */ /* 0x006fea0003c00000 */
.L_x_2:
[----:B------:R-:W-:Y:S05]  /*0300*/  WARPSYNC.ALL ;  /* 0x0000000000007948 */ /* 0x000fea0003800000 */
[----:B------:R-:W-:Y:S01]  /*0310*/  NOP ;  /* 0x0000000000007918 */ /* 0x000fe20000000000 */
.L_x_0:
[----:B------:R-:W3:Y:S08]  /*0320*/  S2UR UR4, SR_CgaCtaId ;  /* 0x00000000000479c3 */ /* 0x000ef00000008800 */
[----:B------:R-:W-:Y:S01]  /*0330*/  BAR.SYNC.DEFER_BLOCKING 0x0 ;  /* 0x0000000000007b1d */ /* 0x000fe20000010000 */
[----:B------:R-:W-:-:S05]  /*0340*/  LOP3.LUT R68, R0, 0x7f, RZ, 0xc0, !PT ;  /* 0x0000007f00447812 */ /* 0x000fca00078ec0ff */
[----:B------:R-:W-:Y:S02]  /*0350*/  UMOV UR8, 0x400 ;  /* 0x0000040000087882 */ /* 0x000fe40000000000 */
[----:B------:R-:W4:Y:S08]  /*0360*/  LDC R10, c[0x0][0x3a0] ;  /* 0x0000e800ff0a7b82 */ /* 0x000f300000000800 */
[----:B------:R-:W5:Y:S01]  /*0370*/  S2UR UR9, SR_CTAID.Y ;  /* 0x00000000000979c3 */ /* 0x000f620000002600 */
[----:B---3--:R-:W-:-:S09]  /*0380*/  ULEA UR8, UR4, UR8, 0x18 ;  /* 0x0000000804087291 */ /* 0x008fd2000f8ec0ff */
[----:B--2---:R-:W2:Y:S01]  /*0390*/  LDS R3, [UR8] ;  /* 0x00000008ff037984 */ /* 0x004ea20008000800 */
[----:B------:R-:W-:Y:S06]  /*03a0*/  BAR.SYNC.DEFER_BLOCKING 0x0 ;  /* 0x0000000000007b1d */ /* 0x000fec0000010000 */
[----:B------:R-:W-:Y:S05]  /*03b0*/  @P2 BRA `(.L_x_5) ;  /* 0x0000000000182947 */ /* 0x000fea0003800000 */
[----:B------:R-:W-:Y:S01]  /*03c0*/  ELECT P0, URZ, PT ;  /* 0x0000000000ff782f */ /* 0x000fe20003800000 */
[----:B------:R-:W-:Y:S01]  /*03d0*/  IMAD.MOV.U32 R2, RZ, RZ, 0x1 ;  /* 0x00000001ff027424 */ /* 0x000fe200078e00ff */
[----:B------:R-:W-:Y:S01]  /*03e0*/  UMOV UR5, 0x40 ;  /* 0x0000004000057882 */ /* 0x000fe20000000000 */
[----:B------:R-:W-:Y:S01]  /*03f0*/  UVIRTCOUNT.DEALLOC.SMPOOL 0x80 ;  /* 0x000000800000784c */ /* 0x000fe20000000000 */
[----:B------:R-:W-:-:S09]  /*0400*/  ULEA UR5, UR4, UR5, 0x18 ;  /* 0x0000000504057291 */ /* 0x000fd2000f8ec0ff */
[----:B------:R3:W-:Y:S03]  /*0410*/  @P0 STS.U8 [UR5], R2 ;  /* 0x00000002ff000988 */ /* 0x0007e60008000005 */
.L_x_5:
[----:B------:R-:W3:Y:S01]  /*0420*/  S2UR UR4, SR_CTAID.Z ;  /* 0x00000000000479c3 */ /* 0x000ee20000002700 */
[----:B------:R-:W5:Y:S01]  /*0430*/  LDCU UR5, c[0x0][0x370] ;  /* 0x00006e00ff0577ac */ /* 0x000f620008000800 */
[----:B------:R-:W-:Y:S01]  /*0440*/  ISETP.GE.U32.AND P0, PT, R68, 0x20, PT ;  /* 0x000000204400780c */ /* 0x000fe20003f06070 */
[----:B----4-:R-:W-:Y:S01]  /*0450*/  VIADD R5, R10, 0xffffffff ;  /* 0xffffffff0a057836 */ /* 0x010fe20000000000 */
[C---:B------:R-:W-:Y:S01]  /*0460*/  ISETP.NE.U32.AND P3, PT, R68.reuse, RZ, PT ;  /* 0x000000ff4400720c */ /* 0x040fe20003f65070 */
[----:B------:R-:W3:Y:S01]  /*0470*/  LDCU UR6, c[0x0][0x374] ;  /* 0x00006e80ff0677ac */ /* 0x000ee20008000800 */
[----:B------:R-:W-:Y:S01]  /*0480*/  LEA R4, R68, UR8, 0x2 ;  /* 0x0000000844047c11 */ /* 0x000fe2000f8e10ff */
[----:B------:R-:W-:Y:S01]  /*0490*/  BSSY.RECONVERGENT B0, `(.L_x_6) ;  /* 0x0000015000007945 */ /* 0x000fe20003800200 */
[----:B------:R-:W5:Y:S01]  /*04a0*/  S2UR UR7, SR_CTAID.X ;  /* 0x00000000000779c3 */ /* 0x000f620000002500 */
[----:B------:R-:W4:Y:S01]  /*04b0*/  LDCU.64 UR20, c[0x0][0x3c0] ;  /* 0x00007800ff1477ac */ /* 0x000f220008000a00 */
[----:B--2---:R-:W-:-:S05]  /*04c0*/  R2UR UR23, R3 ;  /* 0x00000000031772ca */ /* 0x004fca00000e0000 */
[----:B------:R2:W-:Y:S01]  /*04d0*/  @!P0 STS [R4], RZ ;  /* 0x000000ff04008388 */ /* 0x0005e20000000800 */
[----:B------:R-:W1:Y:S01]  /*04e0*/  LDC R6, c[0x0][0x398] ;  /* 0x0000e600ff067b82 */ /* 0x000e620000000800 */
[----:B------:R-:W-:Y:S02]  /*04f0*/  NOP ;  /* 0x0000000000007918 */ /* 0x000fe40000000000 */
[----:B------:R2:W-:Y:S01]  /*0500*/  @!P3 STS [UR8+0x20], R5 ;  /* 0x00002005ff00b988 */ /* 0x0005e20008000808 */
[----:B---3-5:R-:W-:-:S04]  /*0510*/  UIMAD UR4, UR4, UR6, UR9 ;  /* 0x00000006040472a4 */ /* 0x028fc8000f8e0209 */
[----:B------:R-:W-:-:S04]  /*0520*/  UIMAD UR4, UR4, UR5, UR7 ;  /* 0x00000005040472a4 */ /* 0x000fc8000f8e0207 */
[----:B------:R-:W-:-:S04]  /*0530*/  UIMAD UR4, UR4, 0x180, URZ ;  /* 0x00000180040478a4 */ /* 0x000fc8000f8e02ff */
[----:B----4-:R-:W-:Y:S01]  /*0540*/  UIADD3 UR24, UP0, UPT, UR4, UR20, URZ ;  /* 0x0000001404187290 */ /* 0x010fe2000ff1e0ff */
[----:B-1----:R-:W-:-:S03]  /*0550*/  VIADD R6, R6, 0xffffffff ;  /* 0xffffffff06067836 */ /* 0x002fc60000000000 */
[----:B------:R-:W-:Y:S01]  /*0560*/  ULEA.HI.X.SX32 UR25, UR4, UR21, 0x1, UP0 ;  /* 0x0000001504197291 */ /* 0x000fe200080f0eff */
[----:B--2---:R-:W-:Y:S11]  /*0570*/  @P3 BRA `(.L_x_7) ;  /* 0x0000000000183947 */ /* 0x004ff60003800000 */
[----:B------:R-:W1:Y:S01]  /*0580*/  LDS R2, [UR8+0x8] ;  /* 0x00000808ff027984 */ /* 0x000e620008000800 */
[----:B------:R-:W2:Y:S01]  /*0590*/  LDC.64 R8, c[0x0][0x380] ;  /* 0x0000e000ff087b82 */ /* 0x000ea20000000a00 */
[----:B------:R-:W-:Y:S02]  /*05a0*/  IMAD.MOV.U32 R3, RZ, RZ, 0x70 ;  /* 0x00000070ff037424 */ /* 0x000fe400078e00ff */
[----:B--2---:R2:W-:Y:S03]  /*05b0*/  STS.64 [UR8], R8 ;  /* 0x00000008ff007988 */ /* 0x0045e60008000a08 */
[----:B-1----:R-:W-:-:S05]  /*05c0*/  LOP3.LUT R2, R2, 0x10, R3, 0xd8, !PT ;  /* 0x0000001002027812 */ /* 0x002fca00078ed803 */
[----:B------:R2:W-:Y:S02]  /*05d0*/  STS [UR8+0x8], R2 ;  /* 0x00000802ff007988 */ /* 0x0005e40008000808 */
.L_x_7:
[----:B------:R-:W-:Y:S05]  /*05e0*/  BSYNC.RECONVERGENT B0 ;  /* 0x0000000000007941 */ /* 0x000fea0003800200 */
.L_x_6:
[----:B------:R-:W-:Y:S04]  /*05f0*/  BSSY.RECONVERGENT B0, `(.L_x_8) ;  /* 0x000000a000007945 */ /* 0x000fe80003800200 */
[----:B------:R-:W-:Y:S05]  /*0600*/  @P3 BRA `(.L_x_9) ;  /* 0x0000000000203947 */ /* 0x000fea0003800000 */
[----:B--2---:R-:W1:Y:S01]  /*0610*/  LDS R2, [UR8+0x34] ;  /* 0x00003408ff027984 */ /* 0x004e620008000800 */
[----:B------:R-:W-:Y:S02]  /*0620*/  IMAD.MOV.U32 R3, RZ, RZ, 0x1f000000 ;  /* 0x1f000000ff037424 */ /* 0x000fe400078e00ff */
[----:B------:R-:W-:Y:S01]  /*0630*/  @!P3 IMAD.MOV.U32 R7, RZ, RZ, 0x3f ;  /* 0x0000003fff07b424 */ /* 0x000fe200078e00ff */
[----:B------:R-:W2:Y:S02]  /*0640*/  @!P3 LDS R8, [UR8+0x38] ;  /* 0x00003808ff08b984 */ /* 0x000ea40008000800 */
[----:B-1----:R-:W-:Y:S02]  /*0650*/  LOP3.LUT R2, R2, 0xff000000, R3, 0xb8, !PT ;  /* 0xff00000002027812 */ /* 0x002fe400078eb803 */
[----:B--2---:R-:W-:-:S03]  /*0660*/  @!P3 LOP3.LUT R3, R8, 0xff, R7, 0xb8, !PT ;  /* 0x000000ff0803b812 */ /* 0x004fc600078eb807 */
[----:B------:R1:W-:Y:S04]  /*0670*/  STS [UR8+0x34], R2 ;  /* 0x00003402ff007988 */ /* 0x0003e80008000808 */
[----:B------:R1:W-:Y:S02]  /*0680*/  @!P3 STS [UR8+0x38], R3 ;  /* 0x00003803ff00b988 */ /* 0x0003e40008000808 */
.L_x_9:
[----:B------:R-:W-:Y:S05]  /*0690*/  BSYNC.RECONVERGENT B0 ;  /* 0x0000000000007941 */ /* 0x000fea0003800200 */
.L_x_8:
[----:B------:R-:W-:Y:S04]  /*06a0*/  BSSY.RECONVERGENT B0, `(.L_x_10) ;  /* 0x000000a000007945 */ /* 0x000fe80003800200 */
[----:B------:R-:W-:Y:S05]  /*06b0*/  @P3 BRA `(.L_x_11) ;  /* 0x0000000000203947 */ /* 0x000fea0003800000 */
[----:B-12---:R-:W1:Y:S01]  /*06c0*/  LDS R2, [UR8+0x1c] ;  /* 0x00001c08ff027984 */ /* 0x006e620008000800 */
[----:B------:R-:W2:Y:S03]  /*06d0*/  LDC.64 R8, c[0x0][0x3a8] ;  /* 0x0000ea00ff087b82 */ /* 0x000ea60000000a00 */
[----:B------:R3:W-:Y:S01]  /*06e0*/  STS [UR8+0x24], R6 ;  /* 0x00002406ff007988 */ /* 0x0007e20008000808 */
[--C-:B--2---:R-:W-:Y:S02]  /*06f0*/  SHF.R.U32.HI R7, RZ, 0x4, R9.reuse ;  /* 0x00000004ff077819 */ /* 0x104fe40000011609 */
[----:B------:R-:W-:-:S05]  /*0700*/  SHF.R.U64 R3, R8, 0x4, R9 ;  /* 0x0000000408037819 */ /* 0x000fca0000001209 */
[----:B------:R3:W-:Y:S01]  /*0710*/  STS [UR8+0xc], R3 ;  /* 0x00000c03ff007988 */ /* 0x0007e20008000808 */
[----:B-1----:R-:W-:-:S05]  /*0720*/  LOP3.LUT R2, R2, 0xf, R7, 0xb8, !PT ;  /* 0x0000000f02027812 */ /* 0x002fca00078eb807 */
[----:B------:R3:W-:Y:S02]  /*0730*/  STS [UR8+0x1c], R2 ;  /* 0x00001c02ff007988 */ /* 0x0007e40008000808 */
.L_x_11:
[----:B------:R-:W-:Y:S05]  /*0740*/  BSYNC.RECONVERGENT B0 ;  /* 0x0000000000007941 */ /* 0x000fea0003800200 */
.L_x_10:
[----:B------:R-:W-:Y:S04]  /*0750*/  BSSY.RECONVERGENT B1, `(.L_x_12) ;  /* 0x000001d000017945 */ /* 0x000fe80003800200 */
[----:B------:R-:W-:Y:S04]  /*0760*/  BSSY.RELIABLE B0, `(.L_x_13) ;  /* 0x0000018000007945 */ /* 0x000fe80003800100 */
[----:B------:R-:W-:Y:S05]  /*0770*/  @P3 BRA `(.L_x_14) ;  /* 0x00000000001c3947 */ /* 0x000fea0003800000 */
[----:B-123--:R-:W1:Y:S02]  /*0780*/  LDS R2, [UR8+0x34] ;  /* 0x00003408ff027984 */ /* 0x00ee640008000800 */
[----:B-1----:R-:W-:-:S05]  /*0790*/  LOP3.LUT R2, R2, 0x7, RZ, 0xb8, !PT ;  /* 0x0000000702027812 */ /* 0x002fca00078eb8ff */
[----:B------:R1:W-:Y:S01]  /*07a0*/  STS [UR8+0x34], R2 ;  /* 0x00003402ff007988 */ /* 0x0003e20008000808 */
[----:B------:R-:W-:Y:S05]  /*07b0*/  @P3 BRA `(.L_x_15) ;  /* 0x00000000001c3947 */ /* 0x000fea0003800000 */
[----:B-1----:R-:W1:Y:S02]  /*07c0*/  LDS R2, [UR8+0x34] ;  /* 0x00003408ff027984 */ /* 0x002e640008000800 */
[----:B-1----:R-:W-:-:S05]  /*07d0*/  LOP3.LUT R2, R2, 0x38, RZ, 0xb8, !PT ;  /* 0x0000003802027812 */ /* 0x002fca00078eb8ff */
[----:B------:R4:W-:Y:S02]  /*07e0*/  STS [UR8+0x34], R2 ;  /* 0x00003402ff007988 */ /* 0x0009e40008000808 */
.L_x_14:
[----:B------:R-:W-:Y:S05]  /*07f0*/  @P3 BRA `(.L_x_16) ;  /* 0x00000000001c3947 */ /* 0x000fea0003800000 */
[----:B-1234-:R-:W1:Y:S02]  /*0800*/  LDS R2, [UR8+0x8] ;  /* 0x00000808ff027984 */ /* 0x01ee640008000800 */
[----:B-1----:R-:W-:-:S05]  /*0810*/  LOP3.LUT R2, R2, 0x780, RZ, 0xb8, !PT ;  /* 0x0000078002027812 */ /* 0x002fca00078eb8ff */
[----:B------:R2:W-:Y:S02]  /*0820*/  STS [UR8+0x8], R2 ;  /* 0x00000802ff007988 */ /* 0x0005e40008000808 */
.L_x_15:
[----:B------:R-:W-:Y:S05]  /*0830*/  @P3 BRA `(.L_x_17) ;  /* 0x0000000000283947 */ /* 0x000fea0003800000 */
[----:B-12---:R-:W1:Y:S02]  /*0840*/  LDS R2, [UR8+0x8] ;  /* 0x00000808ff027984 */ /* 0x006e640008000800 */
[----:B-1----:R-:W-:-:S05]  /*0850*/  LOP3.LUT R2, R2, 0x1800, RZ, 0xb8, !PT ;  /* 0x0000180002027812 */ /* 0x002fca00078eb8ff */
[----:B------:R5:W-:Y:S02]  /*0860*/  STS [UR8+0x8], R2 ;  /* 0x00000802ff007988 */ /* 0x000be40008000808 */
.L_x_16:
[----:B------:R-:W-:Y:S05]  /*0870*/  @P3 BREAK.RELIABLE B0 ;  /* 0x0000000000003942 */ /* 0x000fea0003800100 */
[----:B------:R-:W-:Y:S05]  /*0880*/  @P3 BRA `(.L_x_18) ;  /* 0x0000000000243947 */ /* 0x000fea0003800000 */
[----:B-1-3--:R-:W1:Y:S01]  /*0890*/  LDS R3, [UR8+0x8] ;  /* 0x00000808ff037984 */ /* 0x00ae620008000800 */
[----:B--2-45:R-:W-:-:S05]  /*08a0*/  IMAD.MOV.U32 R2, RZ, RZ, 0x6000 ;  /* 0x00006000ff027424 */ /* 0x034fca00078e00ff */
[----:B-1----:R-:W-:-:S04]  /*08b0*/  LOP3.LUT R2, R3, 0x2000, R2, 0xd8, !PT ;  /* 0x0000200003027812 */ /* 0x002fc800078ed802 */
[----:B------:R-:W-:-:S05]  /*08c0*/  LOP3.LUT R2, R2, 0x400000, RZ, 0xb8, !PT ;  /* 0x0040000002027812 */ /* 0x000fca00078eb8ff */
[----:B------:R3:W-:Y:S02]  /*08d0*/  STS [UR8+0x8], R2 ;  /* 0x00000802ff007988 */ /* 0x0007e40008000808 */
.L_x_17:
[----:B------:R-:W-:Y:S05]  /*08e0*/  BSYNC.RELIABLE B0 ;  /* 0x0000000000007941 */ /* 0x000fea0003800100 */
.L_x_13:
[----:B-123--:R-:W1:Y:S02]  /*08f0*/  @!P3 LDS R2, [UR8+0x8] ;  /* 0x00000808ff02b984 */ /* 0x00ee640008000800 */
[----:B-1----:R-:W-:-:S05]  /*0900*/  @!P3 LOP3.LUT R2, R2, 0x8000, RZ, 0xb8, !PT ;  /* 0x000080000202b812 */ /* 0x002fca00078eb8ff */
[----:B------:R1:W-:Y:S02]  /*0910*/  @!P3 STS [UR8+0x8], R2 ;  /* 0x00000802ff00b988 */ /* 0x0003e40008000808 */
.L_x_18:
[----:B------:R-:W-:Y:S05]  /*0920*/  BSYNC.RECONVERGENT B1 ;  /* 0x0000000000017941 */ /* 0x000fea0003800200 */
.L_x_12:
[----:B------:R-:W-:Y:S05]  /*0930*/  WARPSYNC.ALL ;  /* 0x0000000000007948 */ /* 0x000fea0003800000 */
[----:B------:R-:W-:Y:S01]  /*0940*/  NOP ;  /* 0x0000000000007918 */ /* 0x000fe20000000000 */
[----:B------:R-:W1:Y:S02]  /*0950*/  LDC R7, c[0x0][0x39c] ;  /* 0x0000e700ff077b82 */ /* 0x000e640000000800 */
[----:B-1----:R-:W-:Y:S01]  /*0960*/  VIADD R7, R7, 0xffffffff ;  /* 0xffffffff07077836 */ /* 0x002fe20000000000 */
[----:B------:R-:W-:Y:S06]  /*0970*/  @P0 BRA `(.L_x_19) ;  /* 0x0000000000300947 */ /* 0x000fec0003800000 */
[----:B--2345:R-:W1:Y:S01]  /*0980*/  S2R R2, SR_LANEID ;  /* 0x0000000000027919 */ /* 0x03ce620000000000 */
[----:B------:R-:W-:Y:S05]  /*0990*/  WARPSYNC.ALL ;  /* 0x0000000000007948 */ /* 0x000fea0003800000 */
[----:B------:R-:W-:Y:S01]  /*09a0*/  NOP ;  /* 0x0000000000007918 */ /* 0x000fe20000000000 */
[----:B-1----:R-:W-:-:S05]  /*09b0*/  IMAD.SHL.U32 R8, R2, 0x4, RZ ;  /* 0x0000000402087824 */ /* 0x002fca00078e00ff */
[----:B------:R-:W1:Y:S01]  /*09c0*/  LDS R9, [R8+UR8] ;  /* 0x0000000808097984 */ /* 0x000e620008000800 */
[----:B------:R-:W-:-:S05]  /*09d0*/  IADD3 R2, P1, PT, R8, UR24, RZ ;  /* 0x0000001808027c10 */ /* 0x000fca000ff3e0ff */
[----:B------:R-:W-:-:S05]  /*09e0*/  IMAD.X R3, RZ, RZ, UR25, P1 ;  /* 0x00000019ff037e24 */ /* 0x000fca00088e06ff */
[----:B-1----:R1:W2:Y:S01]  /*09f0*/  ATOMG.E.EXCH.STRONG.GPU PT, RZ, [R2], R9 ;  /* 0x0000000902ff73a8 */ /* 0x0022a200041ee100 */
[----:B------:R-:W-:-:S04]  /*0a00*/  DEPBAR {5,4,3,2,1,0} ;  /* 0x0000003f0000791a */ /* 0x000fc80000000000 */
[----:B------:R-:W3:Y:S02]  /*0a10*/  CCTL.E.C.LDCU.IV.DEEP [UR24] ;  /* 0x0000000018007540 */ /* 0x000ee40009c08000 */
[----:B---3--:R1:W-:Y:S01]  /*0a20*/  UTMACCTL.IV [UR24] ;  /* 0x00000000180079b9 */ /* 0x0083e20008000000 */
[----:B------:R-:W-:Y:S01]  /*0a30*/  NOP ;  /* 0x0000000000007918 */ /* 0x000fe20000000000 */
.L_x_19:
[----:B------:R-:W-:Y:S05]  /*0a40*/  @P0 BRA `(.L_x_20) ;  /* 0x00000000000c0947 */ /* 0x000fea0003800000 */
[----:B------:R0:W-:Y:S01]  /*0a50*/  UTMACMDFLUSH ;  /* 0x00000000000079b7 */ /* 0x0001e20000000000 */
[----:B------:R-:W-:Y:S05]  /*0a60*/  @P0 BRA `(.L_x_20) ;  /* 0x0000000000040947 */ /* 0x000fea0003800000 */
[----:B------:R-:W-:-:S04]  /*0a70*/  DEPBAR.LE SB0, 0x0 ;  /* 0x000080000000791a */ /* 0x000fc80000000000 */
.L_x_20:
[----:B------:R-:W-:Y:S05]  /*0a80*/  WARPSYNC.ALL ;  /* 0x0000000000007948 */ /* 0x000fea0003800000 */
[----:B------:R-:W-:Y:S01]  /*0a90*/  NOP ;  /* 0x0000000000007918 */ /* 0x000fe20000000000 */
[----:B--2---:R-:W-:Y:S06]  /*0aa0*/  BAR.SYNC.DEFER_BLOCKING 0x0 ;  /* 0x0000000000007b1d */ /* 0x004fec0000010000 */
[----:B------:R-:W-:Y:S02]  /*0ab0*/  BSSY.RECONVERGENT B1, `(.L_x_21) ;  /* 0x000000b000017945 */ /* 0x000fe40003800200 */
[----:B------:R-:W-:Y:S06]  /*0ac0*/  BAR.SYNC.DEFER_BLOCKING 0x0 ;  /* 0x0000000000007b1d */ /* 0x000fec0000010000 */
[----:B------:R2:W-:Y:S01]  /*0ad0*/  @!P0 STS [R4], RZ ;  /* 0x000000ff04008388 */ /* 0x0005e20000000800 */
[----:B------:R-:W-:Y:S01]  /*0ae0*/  NOP ;  /* 0x0000000000007918 */ /* 0x000fe20000000000 */
[----:B------:R-:W-:Y:S05]  /*0af0*/  @P3 BRA `(.L_x_22) ;  /* 0x0000000000183947 */ /* 0x000fea0003800000 */
[----:B-1-345:R-:W1:Y:S01]  /*0b00*/  LDS R2, [UR8+0x8] ;  /* 0x00000808ff027984 */ /* 0x03ae620008000800 */
[----:B------:R-:W3:Y:S01]  /*0b10*/  LDC.64 R8, c[0x0][0x388] ;  /* 0x0000e200ff087b82 */ /* 0x000ee20000000a00 */
[----:B------:R-:W-:Y:S02]  /*0b20*/  IMAD.MOV.U32 R3, RZ, RZ, 0x70 ;  /* 0x00000070ff037424 */ /* 0x000fe400078e00ff */
[----:B---3--:R3:W-:Y:S03]  /*0b30*/  STS.64 [UR8], R8 ;  /* 0x00000008ff007988 */ /* 0x0087e60008000a08 */
[----:B-1----:R-:W-:-:S05]  /*0b40*/  LOP3.LUT R2, R2, 0x10, R3, 0xd8, !PT ;  /* 0x0000001002027812 */ /* 0x002fca00078ed803 */
[----:B------:R3:W-:Y:S02]  /*0b50*/  STS [UR8+0x8], R2 ;  /* 0x00000802ff007988 */ /* 0x0007e40008000808 */
.L_x_22:
[----:B-1----:R-:W-:Y:S05]  /*0b60*/  BSYNC.RECONVERGENT B1 ;  /* 0x0000000000017941 */ /* 0x002fea0003800200 */
.L_x_21:
[----:B------:R-:W-:Y:S04]  /*0b70*/  BSSY.RECONVERGENT B1, `(.L_x_23) ;  /* 0x000000a000017945 */ /* 0x000fe80003800200 */
[----:B------:R-:W-:Y:S05]  /*0b80*/  @P3 BRA `(.L_x_24) ;  /* 0x0000000000203947 */ /* 0x000fea0003800000 */
[----:B---345:R-:W1:Y:S01]  /*0b90*/  LDS R2, [UR8+0x34] ;  /* 0x00003408ff027984 */ /* 0x038e620008000800 */
[----:B------:R-:W-:Y:S02]  /*0ba0*/  IMAD.MOV.U32 R3, RZ, RZ, 0x7f000000 ;  /* 0x7f000000ff037424 */ /* 0x000fe400078e00ff */
[----:B------:R-:W-:Y:S01]  /*0bb0*/  @!P3 IMAD.MOV.U32 R8, RZ, RZ, 0x1f ;  /* 0x0000001fff08b424 */ /* 0x000fe200078e00ff */
[----:B------:R-:W3:Y:S02]  /*0bc0*/  @!P3 LDS R9, [UR8+0x38] ;  /* 0x00003808ff09b984 */ /* 0x000ee40008000800 */
[----:B-1----:R-:W-:Y:S02]  /*0bd0*/  LOP3.LUT R2, R2, 0xff000000, R3, 0xb8, !PT ;  /* 0xff00000002027812 */ /* 0x002fe400078eb803 */
[----:B---3--:R-:W-:-:S03]  /*0be0*/  @!P3 LOP3.LUT R3, R9, 0xff, R8, 0xb8, !PT ;  /* 0x000000ff0903b812 */ /* 0x008fc600078eb808 */
[----:B------:R1:W-:Y:S04]  /*0bf0*/  STS [UR8+0x34], R2 ;  /* 0x00003402ff007988 */ /* 0x0003e80008000808 */
[----:B------:R1:W-:Y:S02]  /*0c00*/  @!P3 STS [UR8+0x38], R3 ;  /* 0x00003803ff00b988 */ /* 0x0003e40008000808 */
.L_x_24:
[----:B------:R-:W-:Y:S05]  /*0c10*/  BSYNC.RECONVERGENT B1 ;  /* 0x0000000000017941 */ /* 0x000fea0003800200 */
.L_x_23:
[----:B------:R-:W-:Y:S04]  /*0c20*/  BSSY.RECONVERGENT B1, `(.L_x_25) ;  /* 0x0000004000017945 */ /* 0x000fe80003800200 */
[----:B------:R-:W-:Y:S05]  /*0c30*/  @P3 BRA `(.L_x_26) ;  /* 0x0000000000083947 */ /* 0x000fea0003800000 */
[----:B------:R1:W-:Y:S04]  /*0c40*/  STS [UR8+0x24], R5 ;  /* 0x00002405ff007988 */ /* 0x0003e80008000808 */
[----:B------:R1:W-:Y:S02]  /*0c50*/  STS [UR8+0x20], R7 ;  /* 0x00002007ff007988 */ /* 0x0003e40008000808 */
.L_x_26:
[----:B------:R-:W-:Y:S05]  /*0c60*/  BSYNC.RECONVERGENT B1 ;  /* 0x0000000000017941 */ /* 0x000fea0003800200 */
.L_x_25:
[----:B------:R-:W-:Y:S04]  /*0c70*/  BSSY.RECONVERGENT B2, `(.L_x_27) ;  /* 0x0000025000027945 */ /* 0x000fe80003800200 */
[----:B------:R-:W-:Y:S04]  /*0c80*/  BSSY.RELIABLE B1, `(.L_x_28) ;  /* 0x0000020000017945 */ /* 0x000fe80003800100 */
[----:B------:R-:W-:Y:S05]  /*0c90*/  @P3 BRA `(.L_x_29) ;  /* 0x00000000002c3947 */ /* 0x000fea0003800000 */
[----:B-1-345:R-:W1:Y:S01]  /*0ca0*/  LDS R2, [UR8+0x1c] ;  /* 0x00001c08ff027984 */ /* 0x03ae620008000800 */
[----:B------:R-:W3:Y:S02]  /*0cb0*/  LDC.64 R8, c[0x0][0x3b0] ;  /* 0x0000ec00ff087b82 */ /* 0x000ee40000000a00 */
[--C-:B---3--:R-:W-:Y:S02]  /*0cc0*/  SHF.R.U32.HI R5, RZ, 0x4, R9.reuse ;  /* 0x00000004ff057819 */ /* 0x108fe40000011609 */
[----:B------:R-:W-:-:S05]  /*0cd0*/  SHF.R.U64 R3, R8, 0x4, R9 ;  /* 0x0000000408037819 */ /* 0x000fca0000001209 */
[----:B------:R3:W-:Y:S01]  /*0ce0*/  STS [UR8+0xc], R3 ;  /* 0x00000c03ff007988 */ /* 0x0007e20008000808 */
[----:B-1----:R-:W-:-:S05]  /*0cf0*/  LOP3.LUT R2, R2, 0xf, R5, 0xb8, !PT ;  /* 0x0000000f02027812 */ /* 0x002fca00078eb805 */
[----:B------:R3:W-:Y:S01]  /*0d00*/  STS [UR8+0x1c], R2 ;  /* 0x00001c02ff007988 */ /* 0x0007e20008000808 */
[----:B------:R-:W-:Y:S05]  /*0d10*/  @P3 BRA `(.L_x_30) ;  /* 0x00000000001c3947 */ /* 0x000fea0003800000 */
[----:B---3--:R-:W1:Y:S02]  /*0d20*/  LDS R2, [UR8+0x34] ;  /* 0x00003408ff027984 */ /* 0x008e640008000800 */
[----:B-1----:R-:W-:-:S05]  /*0d30*/  LOP3.LUT R2, R2, 0x7, RZ, 0xb8, !PT ;  /* 0x0000000702027812 */ /* 0x002fca00078eb8ff */
[----:B------:R1:W-:Y:S02]  /*0d40*/  STS [UR8+0x34], R2 ;  /* 0x00003402ff007988 */ /* 0x0003e40008000808 */
.L_x_29:
[----:B------:R-:W-:Y:S05]  /*0d50*/  @P3 BRA `(.L_x_31) ;  /* 0x00000000001c3947 */ /* 0x000fea0003800000 */
[----:B-1-345:R-:W1:Y:S02]  /*0d60*/  LDS R2, [UR8+0x34] ;  /* 0x00003408ff027984 */ /* 0x03ae640008000800 */
[----:B-1----:R-:W-:-:S05]  /*0d70*/  LOP3.LUT R2, R2, 0x38, RZ, 0xb8, !PT ;  /* 0x0000003802027812 */ /* 0x002fca00078eb8ff */
[----:B------:R1:W-:Y:S02]  /*0d80*/  STS [UR8+0x34], R2 ;  /* 0x00003402ff007988 */ /* 0x0003e40008000808 */
.L_x_30:
[----:B------:R-:W-:Y:S05]  /*0d90*/  @P3 BRA `(.L_x_32) ;  /* 0x00000000001c3947 */ /* 0x000fea0003800000 */
[----:B-1-3--:R-:W1:Y:S02]  /*0da0*/  LDS R2, [UR8+0x8] ;  /* 0x00000808ff027984 */ /* 0x00ae640008000800 */
[----:B-1----:R-:W-:-:S05]  /*0db0*/  LOP3.LUT R2, R2, 0x780, RZ, 0xb8, !PT ;  /* 0x0000078002027812 */ /* 0x002fca00078eb8ff */
[----:B------:R1:W-:Y:S02]  /*0dc0*/  STS [UR8+0x8], R2 ;  /* 0x00000802ff007988 */ /* 0x0003e40008000808 */
.L_x_31:
[----:B------:R-:W-:Y:S05]  /*0dd0*/  @P3 BRA `(.L_x_33) ;  /* 0x0000000000283947 */ /* 0x000fea0003800000 */
[----:B-1-345:R-:W1:Y:S02]  /*0de0*/  LDS R2, [UR8+0x8] ;  /* 0x00000808ff027984 */ /* 0x03ae640008000800 */
[----:B-1----:R-:W-:-:S05]  /*0df0*/  LOP3.LUT R2, R2, 0x1800, RZ, 0xb8, !PT ;  /* 0x0000180002027812 */ /* 0x002fca00078eb8ff */
[----:B------:R4:W-:Y:S02]  /*0e00*/  STS [UR8+0x8], R2 ;  /* 0x00000802ff007988 */ /* 0x0009e40008000808 */
.L_x_32:
[----:B------:R-:W-:Y:S05]  /*0e10*/  @P3 BREAK.RELIABLE B1 ;  /* 0x0000000000013942 */ /* 0x000fea0003800100 */
[----:B------:R-:W-:Y:S05]  /*0e20*/  @P3 BRA `(.L_x_34) ;  /* 0x0000000000243947 */ /* 0x000fea0003800000 */
[----:B-1-34-:R-:W1:Y:S01]  /*0e30*/  LDS R2, [UR8+0x8] ;  /* 0x00000808ff027984 */ /* 0x01ae620008000800 */
[----:B------:R-:W-:-:S05]  /*0e40*/  IMAD.MOV.U32 R3, RZ, RZ, 0x6000 ;  /* 0x00006000ff037424 */ /* 0x000fca00078e00ff */
[----:B-1----:R-:W-:-:S04]  /*0e50*/  LOP3.LUT R2, R2, 0x6000, R3, 0xd8, !PT ;  /* 0x0000600002027812 */ /* 0x002fc800078ed803 */
[----:B------:R-:W-:-:S05]  /*0e60*/  LOP3.LUT R2, R2, 0x400000, RZ, 0xb8, !PT ;  /* 0x0040000002027812 */ /* 0x000fca00078eb8ff */
[----:B------:R1:W-:Y:S02]  /*0e70*/  STS [UR8+0x8], R2 ;  /* 0x00000802ff007988 */ /* 0x0003e40008000808 */
.L_x_33:
[----:B------:R-:W-:Y:S05]  /*0e80*/  BSYNC.RELIABLE B1 ;  /* 0x0000000000017941 */ /* 0x000fea0003800100 */
.L_x_28:
[----:B-1-345:R-:W1:Y:S02]  /*0e90*/  @!P3 LDS R2, [UR8+0x8] ;  /* 0x00000808ff02b984 */ /* 0x03ae640008000800 */
[----:B-1----:R-:W-:-:S05]  /*0ea0*/  @!P3 LOP3.LUT R2, R2, 0x8000, RZ, 0xb8, !PT ;  /* 0x000080000202b812 */ /* 0x002fca00078eb8ff */
[----:B------:R5:W-:Y:S02]  /*0eb0*/  @!P3 STS [UR8+0x8], R2 ;  /* 0x00000802ff00b988 */ /* 0x000be40008000808 */
.L_x_34:
[----:B------:R-:W-:Y:S05]  /*0ec0*/  BSYNC.RECONVERGENT B2 ;  /* 0x0000000000027941 */ /* 0x000fea0003800200 */
.L_x_27:
[----:B------:R-:W-:Y:S05]  /*0ed0*/  WARPSYNC.ALL ;  /* 0x0000000000007948 */ /* 0x000fea0003800000 */
[----:B------:R-:W-:Y:S01]  /*0ee0*/  NOP ;  /* 0x0000000000007918 */ /* 0x000fe20000000000 */
[----:B------:R-:W-:-:S04]  /*0ef0*/  UIADD3 UR5, UPT, UPT, UR4, 0x80, URZ ;  /* 0x0000008004057890 */ /* 0x000fc8000fffe0ff */
[----:B------:R-:W-:-:S04]  /*0f00*/  UIADD3 UR26, UP0, UPT, UR5, UR20, URZ ;  /* 0x00000014051a7290 */ /* 0x000fc8000ff1e0ff */
[----:B------:R-:W-:Y:S01]  /*0f10*/  ULEA.HI.X.SX32 UR27, UR5, UR21, 0x1, UP0 ;  /* 0x00000015051b7291 */ /* 0x000fe200080f0eff */
[----:B------:R-:W-:Y:S11]  /*0f20*/  @P0 BRA `(.L_x_35) ;  /* 0x0000000000300947 */ /* 0x000ff60003800000 */
[----:B-1-345:R-:W1:Y:S01]  /*0f30*/  S2R R2, SR_LANEID ;  /* 0x0000000000027919 */ /* 0x03ae620000000000 */
[----:B------:R-:W-:Y:S05]  /*0f40*/  WARPSYNC.ALL ;  /* 0x0000000000007948 */ /* 0x000fea0003800000 */
[----:B------:R-:W-:Y:S01]  /*0f50*/  NOP ;  /* 0x0000000000007918 */ /* 0x000fe20000000000 */
[----:B-1----:R-:W-:-:S05]  /*0f60*/  IMAD.SHL.U32 R8, R2, 0x4, RZ ;  /* 0x0000000402087824 */ /* 0x002fca00078e00ff */
[----:B------:R-:W1:Y:S01]  /*0f70*/  LDS R5, [R8+UR8] ;  /* 0x0000000808057984 */ /* 0x000e620008000800 */
[----:B------:R-:W-:-:S05]  /*0f80*/  IADD3 R2, P1, PT, R8, UR26, RZ ;  /* 0x0000001a08027c10 */ /* 0x000fca000ff3e0ff */
[----:B------:R-:W-:-:S05]  /*0f90*/  IMAD.X R3, RZ, RZ, UR27, P1 ;  /* 0x0000001bff037e24 */ /* 0x000fca00088e06ff */
[----:B-1----:R1:W3:Y:S01]  /*0fa0*/  ATOMG.E.EXCH.STRONG.GPU PT, RZ, [R2], R5 ;  /* 0x0000000502ff73a8 */ /* 0x0022e200041ee100 */
[----:B------:R-:W-:-:S04]  /*0fb0*/  DEPBAR {5,4,3,2,1,0} ;  /* 0x0000003f0000791a */ /* 0x000fc80000000000 */
[----:B------:R-:W4:Y:S02]  /*0fc0*/  CCTL.E.C.LDCU.IV.DEEP [UR26] ;  /* 0x000000001a007540 */ /* 0x000f240009c08000 */
[----:B----4-:R1:W-:Y:S01]  /*0fd0*/  UTMACCTL.IV [UR26] ;  /* 0x000000001a0079b9 */ /* 0x0103e20008000000 */
[----:B------:R-:W-:Y:S01]  /*0fe0*/  NOP ;  /* 0x0000000000007918 */ /* 0x000fe20000000000 */
.L_x_35:
[----:B------:R-:W-:Y:S05]  /*0ff0*/  @P0 BRA `(.L_x_36) ;  /* 0x00000000000c0947 */ /* 0x000fea0003800000 */
[----:B------:R0:W-:Y:S01]  /*1000*/  UTMACMDFLUSH ;  /* 0x00000000000079b7 */ /* 0x0001e20000000000 */
[----:B------:R-:W-:Y:S05]  /*1010*/  @P0 BRA `(.L_x_36) ;  /* 0x0000000000040947 */ /* 0x000fea0003800000 */
[----:B------:R-:W-:-:S04]  /*1020*/  DEPBAR.LE SB0, 0x0 ;  /* 0x000080000000791a */ /* 0x000fc80000000000 */
.L_x_36:
[----:B------:R-:W-:Y:S05]  /*1030*/  WARPSYNC.ALL ;  /* 0x0000000000007948 */ /* 0x000fea0003800000 */
[----:B------:R-:W-:Y:S01]  /*1040*/  NOP ;  /* 0x0000000000007918 */ /* 0x000fe20000000000 */
[----:B---3--:R-:W-:Y:S06]  /*1050*/  BAR.SYNC.DEFER_BLOCKING 0x0 ;  /* 0x0000000000007b1d */ /* 0x008fec0000010000 */
[----:B------:R-:W-:Y:S02]  /*1060*/  BSSY.RECONVERGENT B2, `(.L_x_37) ;  /* 0x000000b000027945 */ /* 0x000fe40003800200 */
[----:B------:R-:W-:Y:S06]  /*1070*/  BAR.SYNC.DEFER_BLOCKING 0x0 ;  /* 0x0000000000007b1d */ /* 0x000fec0000010000 */
[----:B------:R3:W-:Y:S01]  /*1080*/  @!P0 STS [R4], RZ ;  /* 0x000000ff04008388 */ /* 0x0007e20000000800 */
[----:B------:R-:W-:Y:S01]  /*1090*/  NOP ;  /* 0x0000000000007918 */ /* 0x000fe20000000000 */
[----:B------:R-:W-:Y:S05]  /*10a0*/  @P3 BRA `(.L_x_38) ;  /* 0x0000000000183947 */ /* 0x000fea0003800000 */
[----:B-1--45:R-:W1:Y:S01]  /*10b0*/  LDS R2, [UR8+0x8] ;  /* 0x00000808ff027984 */ /* 0x032e620008000800 */
[----:B--23--:R-:W2:Y:S01]  /*10c0*/  LDC.64 R4, c[0x0][0x390] ;  /* 0x0000e400ff047b82 */ /* 0x00cea20000000a00 */
[----:B------:R-:W-:Y:S02]  /*10d0*/  IMAD.MOV.U32 R3, RZ, RZ, 0x70 ;  /* 0x00000070ff037424 */ /* 0x000fe400078e00ff */
[----:B--2---:R2:W-:Y:S03]  /*10e0*/  STS.64 [UR8], R4 ;  /* 0x00000004ff007988 */ /* 0x0045e60008000a08 */
[----:B-1----:R-:W-:-:S05]  /*10f0*/  LOP3.LUT R2, R2, 0x10, R3, 0xd8, !PT ;  /* 0x0000001002027812 */ /* 0x002fca00078ed803 */
[----:B------:R2:W-:Y:S02]  /*1100*/  STS [UR8+0x8], R2 ;  /* 0x00000802ff007988 */ /* 0x0005e40008000808 */
.L_x_38:
[----:B-1----:R-:W-:Y:S05]  /*1110*/  BSYNC.RECONVERGENT B2 ;  /* 0x0000000000027941 */ /* 0x002fea0003800200 */
.L_x_37:
[----:B------:R-:W-:Y:S04]  /*1120*/  BSSY.RECONVERGENT B3, `(.L_x_39) ;  /* 0x0000033000037945 */ /* 0x000fe80003800200 */
[----:B------:R-:W-:Y:S04]  /*1130*/  BSSY.RELIABLE B2, `(.L_x_40) ;  /* 0x000002e000027945 */ /* 0x000fe80003800100 */
[----:B------:R-:W-:Y:S05]  /*1140*/  @P3 BRA `(.L_x_41) ;  /* 0x0000000000243947 */ /* 0x000fea0003800000 */
[----:B--2-45:R-:W1:Y:S01]  /*1150*/  LDS R2, [UR8+0x34] ;  /* 0x00003408ff027984 */ /* 0x034e620008000800 */
[----:B------:R-:W-:-:S05]  /*1160*/  IMAD.MOV.U32 R3, RZ, RZ, 0x7f000000 ;  /* 0x7f000000ff037424 */ /* 0x000fca00078e00ff */
[----:B-1----:R-:W-:-:S05]  /*1170*/  LOP3.LUT R2, R2, 0xff000000, R3, 0xb8, !PT ;  /* 0xff00000002027812 */ /* 0x002fca00078eb803 */
[----:B------:R1:W-:Y:S01]  /*1180*/  STS [UR8+0x34], R2 ;  /* 0x00003402ff007988 */ /* 0x0003e20008000808 */
[----:B------:R-:W-:Y:S05]  /*1190*/  @P3 BRA `(.L_x_42) ;  /* 0x0000000000183947 */ /* 0x000fea0003800000 */
[----:B-1----:R-:W1:Y:S01]  /*11a0*/  LDS R2, [UR8+0x38] ;  /* 0x00003808ff027984 */ /* 0x002e620008000800 */
[----:B------:R-:W-:-:S05]  /*11b0*/  IMAD.MOV.U32 R3, RZ, RZ, 0x3f ;  /* 0x0000003fff037424 */ /* 0x000fca00078e00ff */
[----:B-1----:R-:W-:-:S05]  /*11c0*/  LOP3.LUT R2, R2, 0xff, R3, 0xb8, !PT ;  /* 0x000000ff02027812 */ /* 0x002fca00078eb803 */
[----:B------:R1:W-:Y:S02]  /*11d0*/  STS [UR8+0x38], R2 ;  /* 0x00003802ff007988 */ /* 0x0003e40008000808 */
.L_x_41:
[----:B------:R-:W-:Y:S05]  /*11e0*/  @P3 BRA `(.L_x_43) ;  /* 0x00000000000c3947 */ /* 0x000fea0003800000 */
[----:B------:R1:W-:Y:S02]  /*11f0*/  STS [UR8+0x20], R7 ;  /* 0x00002007ff007988 */ /* 0x0003e40008000808 */
.L_x_42:
[----:B------:R-:W-:Y:S05]  /*1200*/  @P3 BRA `(.L_x_44) ;  /* 0x0000000000243947 */ /* 0x000fea0003800000 */
[----:B------:R1:W-:Y:S02]  /*1210*/  STS [UR8+0x24], R6 ;  /* 0x00002406ff007988 */ /* 0x0003e40008000808 */
.L_x_43:
[----:B------:R-:W-:Y:S05]  /*1220*/  @P3 BRA `(.L_x_45) ;  /* 0x00000000002c3947 */ /* 0x000fea0003800000 */
[----:B-12-45:R-:W1:Y:S01]  /*1230*/  LDS R2, [UR8+0x1c] ;  /* 0x00001c08ff027984 */ /* 0x036e620008000800 */
[----:B------:R-:W2:Y:S02]  /*1240*/  LDC.64 R6, c[0x0][0x3b8] ;  /* 0x0000ee00ff067b82 */ /* 0x000ea40000000a00 */
[--C-:B--2---:R-:W-:Y:S02]  /*1250*/  SHF.R.U32.HI R5, RZ, 0x4, R7.reuse ;  /* 0x00000004ff057819 */ /* 0x104fe40000011607 */
[----:B------:R-:W-:-:S05]  /*1260*/  SHF.R.U64 R3, R6, 0x4, R7 ;  /* 0x0000000406037819 */ /* 0x000fca0000001207 */
[----:B------:R2:W-:Y:S01]  /*1270*/  STS [UR8+0xc], R3 ;  /* 0x00000c03ff007988 */ /* 0x0005e20008000808 */
[----:B-1----:R-:W-:-:S05]  /*1280*/  LOP3.LUT R2, R2, 0xf, R5, 0xb8, !PT ;  /* 0x0000000f02027812 */ /* 0x002fca00078eb805 */
[----:B------:R2:W-:Y:S02]  /*1290*/  STS [UR8+0x1c], R2 ;  /* 0x00001c02ff007988 */ /* 0x0005e40008000808 */
.L_x_44:
[----:B------:R-:W-:Y:S05]  /*12a0*/  @P3 BRA `(.L_x_46) ;  /* 0x00000000001c3947 */ /* 0x000fea0003800000 */
[----:B-12-45:R-:W1:Y:S02]  /*12b0*/  LDS R2, [UR8+0x34] ;  /* 0x00003408ff027984 */ /* 0x036e640008000800 */
[----:B-1----:R-:W-:-:S05]  /*12c0*/  LOP3.LUT R2, R2, 0x7, RZ, 0xb8, !PT ;  /* 0x0000000702027812 */ /* 0x002fca00078eb8ff */
[----:B------:R1:W-:Y:S02]  /*12d0*/  STS [UR8+0x34], R2 ;  /* 0x00003402ff007988 */ /* 0x0003e40008000808 */
.L_x_45:
[----:B------:R-:W-:Y:S05]  /*12e0*/  @P3 BRA `(.L_x_47) ;  /* 0x00000000001c3947 */ /* 0x000fea0003800000 */
[----:B-12-45:R-:W1:Y:S02]  /*12f0*/  LDS R2, [UR8+0x34] ;  /* 0x00003408ff027984 */ /* 0x036e640008000800 */
[----:B-1----:R-:W-:-:S05]  /*1300*/  LOP3.LUT R2, R2, 0x38, RZ, 0xb8, !PT ;  /* 0x0000003802027812 */ /* 0x002fca00078eb8ff */
[----:B------:R1:W-:Y:S02]  /*1310*/  STS [UR8+0x34], R2 ;  /* 0x00003402ff007988 */ /* 0x0003e40008000808 */
.L_x_46:
[----:B------:R-:W-:Y:S05]  /*1320*/  @P3 BRA `(.L_x_48) ;  /* 0x00000000001c3947 */ /* 0x000fea0003800000 */
[----:B-12-45:R-:W1:Y:S02]  /*1330*/  LDS R2, [UR8+0x8] ;  /* 0x00000808ff027984 */ /* 0x036e640008000800 */
[----:B-1----:R-:W-:-:S05]  /*1340*/  LOP3.LUT R2, R2, 0x780, RZ, 0xb8, !PT ;  /* 0x0000078002027812 */ /* 0x002fca00078eb8ff */
[----:B------:R1:W-:Y:S02]  /*1350*/  STS [UR8+0x8], R2 ;  /* 0x00000802ff007988 */ /* 0x0003e40008000808 */
.L_x_47:
[----:B------:R-:W-:Y:S05]  /*1360*/  @P3 BRA `(.L_x_49) ;  /* 0x0000000000283947 */ /* 0x000fea0003800000 */
[----:B-12-45:R-:W1:Y:S02]  /*1370*/  LDS R2, [UR8+0x8] ;  /* 0x00000808ff027984 */ /* 0x036e640008000800 */
[----:B-1----:R-:W-:-:S05]  /*1380*/  LOP3.LUT R2, R2, 0x1800, RZ, 0xb8, !PT ;  /* 0x0000180002027812 */ /* 0x002fca00078eb8ff */
[----:B------:R1:W-:Y:S02]  /*1390*/  STS [UR8+0x8], R2 ;  /* 0x00000802ff007988 */ /* 0x0003e40008000808 */
.L_x_48:
[----:B------:R-:W-:Y:S05]  /*13a0*/  @P3 BREAK.RELIABLE B2 ;  /* 0x0000000000023942 */ /* 0x000fea0003800100 */
[----:B------:R-:W-:Y:S05]  /*13b0*/  @P3 BRA `(.L_x_50) ;  /* 0x0000000000243947 */ /* 0x000fea0003800000 */
[----:B-12-45:R-:W1:Y:S01]  /*13c0*/  LDS R2, [UR8+0x8] ;  /* 0x00000808ff027984 */ /* 0x036e620008000800 */
[----:B------:R-:W-:-:S05]  /*13d0*/  IMAD.MOV.U32 R3, RZ, RZ, 0x6000 ;  /* 0x00006000ff037424 */ /* 0x000fca00078e00ff */
[----:B-1----:R-:W-:-:S04]  /*13e0*/  LOP3.LUT R2, R2, 0x6000, R3, 0xd8, !PT ;  /* 0x0000600002027812 */ /* 0x002fc800078ed803 */
[----:B------:R-:W-:-:S05]  /*13f0*/  LOP3.LUT R2, R2, 0x400000, RZ, 0xb8, !PT ;  /* 0x0040000002027812 */ /* 0x000fca00078eb8ff */
[----:B------:R1:W-:Y:S02]  /*1400*/  STS [UR8+0x8], R2 ;  /* 0x00000802ff007988 */ /* 0x0003e40008000808 */
.L_x_49:
[----:B------:R-:W-:Y:S05]  /*1410*/  BSYNC.RELIABLE B2 ;  /* 0x0000000000027941 */ /* 0x000fea0003800100 */
.L_x_40:
[----:B-12-45:R-:W1:Y:S02]  /*1420*/  @!P3 LDS R2, [UR8+0x8] ;  /* 0x00000808ff02b984 */ /* 0x036e640008000800 */
[----:B-1----:R-:W-:-:S05]  /*1430*/  @!P3 LOP3.LUT R2, R2, 0x8000, RZ, 0xb8, !PT ;  /* 0x000080000202b812 */ /* 0x002fca00078eb8ff */
[----:B------:R1:W-:Y:S02]  /*1440*/  @!P3 STS [UR8+0x8], R2 ;  /* 0x00000802ff00b988 */ /* 0x0003e40008000808 */
.L_x_50:
[----:B------:R-:W-:Y:S05]  /*1450*/  BSYNC.RECONVERGENT B3 ;  /* 0x0000000000037941 */ /* 0x000fea0003800200 */
.L_x_39:
        /* <DEDUP_REMOVED lines=9> */
[----:B-1-3--:R-:W-:-:S05]  /*14f0*/  IMAD.SHL.U32 R4, R2, 0x4, RZ ;  /* 0x0000000402047824 */ /* 0x00afca00078e00ff */
        /* <DEDUP_REMOVED lines=8> */
.L_x_51:
[----:B------:R-:W-:Y:S05]  /*1580*/  @P0 BRA `(.L_x_52) ;  /* 0x00000000000c0947 */ /* 0x000fea0003800000 */
[----:B------:R0:W-:Y:S01]  /*1590*/  UTMACMDFLUSH ;  /* 0x00000000000079b7 */ /* 0x0001e20000000000 */
[----:B------:R-:W-:Y:S05]  /*15a0*/  @P0 BRA `(.L_x_52) ;  /* 0x0000000000040947 */ /* 0x000fea0003800000 */
[----:B------:R-:W-:-:S04]  /*15b0*/  DEPBAR.LE SB0, 0x0 ;  /* 0x000080000000791a */ /* 0x000fc80000000000 */
.L_x_52:
[----:B------:R-:W-:Y:S05]  /*15c0*/  WARPSYNC.ALL ;  /* 0x0000000000007948 */ /* 0x000fea0003800000 */
[----:B------:R-:W-:Y:S01]  /*15d0*/  NOP ;  /* 0x0000000000007918 */ /* 0x000fe20000000000 */
[----:B--2---:R-:W-:Y:S01]  /*15e0*/  BAR.SYNC.DEFER_BLOCKING 0x0 ;  /* 0x0000000000007b1d */ /* 0x004fe20000010000 */
[----:B-1--45:R-:W-:Y:S01]  /*15f0*/  SHF.R.U32.HI R2, RZ, 0x5, R0 ;  /* 0x00000005ff027819 */ /* 0x032fe20000011600 */
[----:B------:R-:W-:Y:S01]  /*1600*/  UIADD3 UR12, UPT, UPT, UR8, 0x3010, URZ ;  /* 0x00003010080c7890 */ /* 0x000fe2000fffe0ff */
[----:B------:R-:W-:Y:S01]  /*1610*/  ISETP.GE.AND P0, PT, R10, 0x1, PT ;  /* 0x000000010a00780c */ /* 0x000fe20003f06270 */
[----:B------:R-:W-:Y:S01]  /*1620*/  USHF.L.U32 UR19, UR7, 0x6, URZ ;  /* 0x0000000607137899 */ /* 0x000fe200080006ff */
[----:B------:R-:W-:Y:S01]  /*1630*/  R2UR UR22, R2 ;  /* 0x00000000021672ca */ /* 0x000fe200000e0000 */
[----:B------:R-:W-:Y:S01]  /*1640*/  VOTEU.ALL UP0, P3 ;  /* 0x0000000000ff7886 */ /* 0x000fe20001800000 */
[----:B------:R-:W-:Y:S01]  /*1650*/  UMOV UR4, 0x1 ;  /* 0x0000000100047882 */ /* 0x000fe20000000000 */
[----:B------:R-:W-:Y:S01]  /*1660*/  VOTEU.ALL UP1, P3 ;  /* 0x0000000000ff7886 */ /* 0x000fe20001820000 */
[----:B------:R-:W-:Y:S01]  /*1670*/  USHF.L.U32 UR14, UR9, 0x7, URZ ;  /* 0x00000007090e7899 */ /* 0x000fe200080006ff */
[----:B------:R-:W-:Y:S01]  /*1680*/  BSSY.RECONVERGENT B3, `(.L_x_53) ;  /* 0x0000018000037945 */ /* 0x000fe20003800200 */
[----:B------:R-:W-:-:S04]  /*1690*/  @!UP0 UIADD3 UR10, UPT, UPT, -UR4, 0x100000, URZ ;  /* 0x00100000040a8890 */ /* 0x000fc8000fffe1ff */
[----:B------:R-:W-:Y:S02]  /*16a0*/  @!UP0 USHF.L.U32 UR11, UR10, 0xb, URZ ;  /* 0x0000000b0a0b8899 */ /* 0x000fe400080006ff */
[----:B------:R-:W-:Y:S02]  /*16b0*/  @!UP0 USHF.L.U32 UR10, UR10, 0x1, URZ ;  /* 0x000000010a0a8899 */ /* 0x000fe400080006ff */
[----:B------:R-:W-:-:S04]  /*16c0*/  @!UP0 UIADD3 UR4, UPT, UPT, -UR4, 0x100000, URZ ;  /* 0x0010000004048890 */ /* 0x000fc8000fffe1ff */
[----:B------:R-:W-:Y:S02]  /*16d0*/  @!UP0 USHF.L.U32 UR5, UR4, 0xb, URZ ;  /* 0x0000000b04058899 */ /* 0x000fe400080006ff */
[----:B------:R-:W-:Y:S01]  /*16e0*/  @!UP0 USHF.L.U32 UR4, UR4, 0x1, URZ ;  /* 0x0000000104048899 */ /* 0x000fe200080006ff */
[----:B------:R-:W-:Y:S01]  /*16f0*/  VOTEU.ALL UP0, P3 ;  /* 0x0000000000ff7886 */ /* 0x000fe20001800000 */
[----:B------:R-:W1:Y:S04]  /*1700*/  FENCE.VIEW.ASYNC.S ;  /* 0x00000000000073c6 */ /* 0x000e680000000000 */
[----:B-1----:R1:W2:Y:S06]  /*1710*/  @!UP0 SYNCS.EXCH.64 URZ, [UR8+0x3000], UR10 ;  /* 0x0030000a08ff85b2 */ /* 0x0022ac0008000100 */
[----:B------:R1:W2:Y:S02]  /*1720*/  @!UP1 SYNCS.EXCH.64 URZ, [UR8+0x3010], UR4 ;  /* 0x0030100408ff95b2 */ /* 0x0002a40008000100 */
[----:B--2---:R-:W-:Y:S06]  /*1730*/  BAR.SYNC.DEFER_BLOCKING 0x0 ;  /* 0x0000000000007b1d */ /* 0x004fec0000010000 */
[----:B------:R-:W-:Y:S05]  /*1740*/  @P3 BRA `(.L_x_54) ;  /* 0x00000000002c3947 */ /* 0x000fea0003800000 */
[----:B-1----:R-:W-:Y:S02]  /*1750*/  UMOV UR4, 0x1 ;  /* 0x0000000100047882 */ /* 0x002fe40000000000 */
[----:B------:R-:W-:-:S04]  /*1760*/  UIADD3 UR10, UPT, UPT, -UR4, 0x100000, URZ ;  /* 0x00100000040a7890 */ /* 0x000fc8000fffe1ff */
[----:B------:R-:W-:Y:S02]  /*1770*/  USHF.L.U32 UR11, UR10, 0xb, URZ ;  /* 0x0000000b0a0b7899 */ /* 0x000fe400080006ff */
[----:B------:R-:W-:Y:S02]  /*1780*/  USHF.L.U32 UR10, UR10, 0x1, URZ ;  /* 0x000000010a0a7899 */ /* 0x000fe400080006ff */
[----:B------:R-:W-:-:S04]  /*1790*/  UIADD3 UR4, UPT, UPT, -UR4, 0x100000, URZ ;  /* 0x0010000004047890 */ /* 0x000fc8000fffe1ff */
[----:B------:R-:W-:Y:S02]  /*17a0*/  USHF.L.U32 UR5, UR4, 0xb, URZ ;  /* 0x0000000b04057899 */ /* 0x000fe400080006ff */
[----:B------:R-:W-:Y:S01]  /*17b0*/  USHF.L.U32 UR4, UR4, 0x1, URZ ;  /* 0x0000000104047899 */ /* 0x000fe200080006ff */
[----:B------:R-:W1:Y:S03]  /*17c0*/  FENCE.VIEW.ASYNC.S ;  /* 0x00000000000073c6 */ /* 0x000e660000000000 */
[----:B-1----:R2:W4:Y:S08]  /*17d0*/  SYNCS.EXCH.64 URZ, [UR8+0x3008], UR10 ;  /* 0x0030080a08ff75b2 */ /* 0x0025300008000100 */
[----:B------:R2:W5:Y:S02]  /*17e0*/  SYNCS.EXCH.64 URZ, [UR8+0x3018], UR4 ;  /* 0x0030180408ff75b2 */ /* 0x0005640008000100 */
[----:B--2---:R-:W-:Y:S01]  /*17f0*/  NOP ;  /* 0x0000000000007918 */ /* 0x004fe20000000000 */
.L_x_54:
[----:B-1----:R-:W-:Y:S05]  /*1800*/  BSYNC.RECONVERGENT B3 ;  /* 0x0000000000037941 */ /* 0x002fea0003800200 */
.L_x_53:
[----:B------:R-:W-:Y:S05]  /*1810*/  @!P0 BRA `(.L_x_55) ;  /* 0x0000000400cc8947 */ /* 0x000fea0003800000 */
[----:B----45:R-:W-:Y:S01]  /*1820*/  BAR.SYNC.DEFER_BLOCKING 0x0 ;  /* 0x0000000000007b1d */ /* 0x030fe20000010000 */
[----:B------:R-:W-:Y:S01]  /*1830*/  ELECT P1, URZ, PT ;  /* 0x0000000000ff782f */ /* 0x000fe20003820000 */
[----:B------:R-:W-:Y:S01]  /*1840*/  @!P3 IMAD.MOV.U32 R2, RZ, RZ, 0x1800 ;  /* 0x00001800ff02b424 */ /* 0x000fe200078e00ff */
[----:B------:R-:W-:Y:S02]  /*1850*/  UIADD3 UR16, UPT, UPT, UR8, 0x2000, URZ ;  /* 0x0000200008107890 */ /* 0x000fe4000fffe0ff */
[----:B------:R-:W-:Y:S02]  /*1860*/  ISETP.LT.U32.AND P1, PT, R68, 0x20, P1 ;  /* 0x000000204400780c */ /* 0x000fe40000f21070 */
[----:B------:R-:W-:Y:S01]  /*1870*/  ELECT P0, URZ, PT ;  /* 0x0000000000ff782f */ /* 0x000fe20003800000 */
[----:B------:R-:W-:-:S03]  /*1880*/  UMOV UR10, UR14 ;  /* 0x0000000e000a7c82 */ /* 0x000fc60008000000 */
[----:B------:R-:W-:-:S07]  /*1890*/  ISETP.LT.U32.AND P0, PT, R68, 0x20, P0 ;  /* 0x000000204400780c */ /* 0x000fce0000701070 */
[----:B------:R-:W-:Y:S01]  /*18a0*/  VOTEU.ANY UP0, P1 ;  /* 0x0000000000ff7886 */ /* 0x000fe20000800100 */
[----:B------:R-:W-:-:S04]  /*18b0*/  VOTEU.ANY UP2, P1 ;  /* 0x0000000000ff7886 */ /* 0x000fc80000840100 */
[----:B------:R-:W-:Y:S02]  /*18c0*/  @UP0 UIADD3 UR17, UPT, UPT, UR8, 0x3000, URZ ;  /* 0x0000300008110890 */ /* 0x000fe4000fffe0ff */
[----:B------:R1:W-:Y:S01]  /*18d0*/  @!P3 SYNCS.ARRIVE.TRANS64 RZ, [UR8+0x3000], R2 ;  /* 0x00300002ffffb9a7 */ /* 0x0003e20008000008 */
[----:B------:R-:W-:Y:S01]  /*18e0*/  @UP0 UMOV UR18, URZ ;  /* 0x000000ff00120c82 */ /* 0x000fe20008000000 */
[----:B------:R-:W-:Y:S01]  /*18f0*/  BAR.SYNC.DEFER_BLOCKING 0x0 ;  /* 0x0000000000007b1d */ /* 0x000fe20000010000 */
[----:B------:R-:W-:-:S05]  /*1900*/  UISETP.NE.U32.AND UP0, UPT, UR22, URZ, UPT ;  /* 0x000000ff1600728c */ /* 0x000fca000bf05070 */
[----:B------:R-:W-:Y:S01]  /*1910*/  VOTEU.ANY UP1, P0 ;  /* 0x0000000000ff7886 */ /* 0x000fe20000020100 */
[----:B------:R-:W-:-:S04]  /*1920*/  VOTEU.ANY UP3, P0 ;  /* 0x0000000000ff7886 */ /* 0x000fc80000060100 */
[----:B------:R-:W-:Y:S01]  /*1930*/  @UP1 UIADD3 UR9, UPT, UPT, UR8, 0x3000, URZ ;  /* 0x0000300008091890 */ /* 0x000fe2000fffe0ff */
[----:B------:R-:W-:Y:S01]  /*1940*/  @UP1 UMOV UR11, URZ ;  /* 0x000000ff000b1c82 */ /* 0x000fe20008000000 */
[----:B------:R1:W-:Y:S01]  /*1950*/  @UP2 UTMALDG.2D [UR16], [UR24] ;  /* 0x00000010180025b4 */ /* 0x0003e20008008000 */
[----:B------:R2:W-:Y:S06]  /*1960*/  MEMBAR.ALL.CTA ;  /* 0x0000000000007992 */ /* 0x0005ec0000008000 */
[----:B--2---:R-:W2:Y:S02]  /*1970*/  FENCE.VIEW.ASYNC.S ;  /* 0x00000000000073c6 */ /* 0x004ea40000000000 */
[----:B--2---:R-:W-:Y:S06]  /*1980*/  BAR.SYNC.DEFER_BLOCKING 0x0 ;  /* 0x0000000000007b1d */ /* 0x004fec0000010000 */
[----:B------:R1:W-:Y:S02]  /*1990*/  @UP3 UTMALDG.2D [UR8], [UR26] ;  /* 0x000000081a0035b4 */ /* 0x0003e40008008000 */
[----:B------:R-:W-:Y:S06]  /*19a0*/  BAR.SYNC.DEFER_BLOCKING 0x0 ;  /* 0x0000000000007b1d */ /* 0x000fec0000010000 */
[----:B------:R-:W2:Y:S02]  /*19b0*/  SYNCS.PHASECHK.TRANS64.TRYWAIT P0, [UR8+0x3000], RZ ;  /* 0x003000ffff0075a7 */ /* 0x000ea40008001108 */
[----:B-12---:R-:W-:Y:S05]  /*19c0*/  @!P0 BRA `(.L_x_56) ;  /* 0x0000000c00488947 */ /* 0x006fea0003800000 */
.L_x_70:
[----:B------:R-:W-:Y:S05]  /*19d0*/  BRA.U UP0, `(.L_x_57) ;  /* 0x0000000100287547 */ /* 0x000fea000b800000 */
[----:B------:R-:W-:Y:S02]  /*19e0*/  USHF.R.U32.HI UR4, URZ, 0x4, UR16 ;  /* 0x00000004ff047899 */ /* 0x000fe40008011610 */
[----:B------:R-:W-:Y:S02]  /*19f0*/  USHF.R.U32.HI UR6, URZ, 0x4, UR8 ;  /* 0x00000004ff067899 */ /* 0x000fe40008011608 */
[----:B------:R-:W-:Y:S02]  /*1a00*/  USGXT.U32 UR4, UR4, 0xe ;  /* 0x0000000e0404789a */ /* 0x000fe40008000000 */
[----:B------:R-:W-:Y:S01]  /*1a10*/  USGXT.U32 UR6, UR6, 0xe ;  /* 0x0000000e0606789a */ /* 0x000fe20008000000 */
[----:B------:R-:W-:Y:S01]  /*1a20*/  UMOV UR10, 0x0 ;  /* 0x00000000000a7882 */ /* 0x000fe20000000000 */
[----:B------:R-:W-:Y:S01]  /*1a30*/  UMOV UR11, 0x4210010 ;  /* 0x04210010000b7882 */ /* 0x000fe20000000000 */
[----:B------:R-:W-:Y:S01]  /*1a40*/  UMOV UR5, 0xc0004010 ;  /* 0xc000401000057882 */ /* 0x000fe20000000000 */
[----:B------:R-:W-:-:S05]  /*1a50*/  UMOV UR7, 0x40004040 ;  /* 0x4000404000077882 */ /* 0x000fca0000000000 */
[----:B------:R1:W-:Y:S01]  /*1a60*/  UTCQMMA gdesc[UR4], gdesc[UR6], tmem[UR23], tmem[UR10], idesc[UR11], !UPT ;  /* 0x00ff0a06040075ea */ /* 0x0003e2000f800317 */
[----:B------:R-:W-:Y:S02]  /*1a70*/  NOP ;  /* 0x0000000000007918 */ /* 0x000fe40000000000 */
.L_x_57:
[----:B------:R-:W-:Y:S01]  /*1a80*/  ELECT P0, URZ, PT ;  /* 0x0000000000ff782f */ /* 0x000fe20003800000 */
[----:B-1----:R-:W-:Y:S01]  /*1a90*/  UMOV UR4, UR12 ;  /* 0x0000000c00047c82 */ /* 0x002fe20008000000 */
[----:B------:R-:W-:Y:S02]  /*1aa0*/  UMOV UR5, URZ ;  /* 0x000000ff00057c82 */ /* 0x000fe40008000000 */
[----:B------:R-:W-:-:S13]  /*1ab0*/  ISETP.LT.U32.AND P0, PT, R68, 0x20, P0 ;  /* 0x000000204400780c */ /* 0x000fda0000701070 */
[----:B------:R-:W-:Y:S01]  /*1ac0*/  VOTEU.ANY UP0, P0 ;  /* 0x0000000000ff7886 */ /* 0x000fe20000000100 */
[----:B------:R-:W-:Y:S01]  /*1ad0*/  VOTEU.ANY UP1, P0 ;  /* 0x0000000000ff7886 */ /* 0x000fe20000020100 */
[----:B------:R-:W-:-:S03]  /*1ae0*/  ISETP.GE.U32.AND P0, PT, R10, 0x21, PT ;  /* 0x000000210a00780c */ /* 0x000fc60003f06070 */
[----:B------:R-:W-:Y:S02]  /*1af0*/  @UP0 UMOV UR4, UR4 ;  /* 0x0000000400040c82 */ /* 0x000fe40008000000 */
[----:B------:R1:W-:Y:S01]  /*1b00*/  @UP1 UTCBAR [UR4], URZ ;  /* 0x000000ff040013e9 */ /* 0x0003e200080000ff */
[----:B------:R-:W-:Y:S06]  /*1b10*/  BAR.SYNC.DEFER_BLOCKING 0x0 ;  /* 0x0000000000007b1d */ /* 0x000fec0000010000 */
[----:B------:R-:W2:Y:S02]  /*1b20*/  SYNCS.PHASECHK.TRANS64.TRYWAIT P1, [UR8+0x3010], RZ ;  /* 0x003010ffff0075a7 */ /* 0x000ea40008021108 */
[----:B-12---:R-:W-:Y:S05]  /*1b30*/  @!P1 BRA `(.L_x_58) ;  /* 0x0000000800f89947 */ /* 0x006fea0003800000 */
.L_x_71:
[----:B------:R-:W-:Y:S01]  /*1b40*/  UMOV UR4, URZ ;  /* 0x000000ff00047c82 */ /* 0x000fe20008000000 */
[----:B------:R-:W-:Y:S05]  /*1b50*/  @!P0 BRA `(.L_x_55) ;  /* 0x0000000000fc8947 */ /* 0x000fea0003800000 */
[----:B------:R-:W1:Y:S01]  /*1b60*/  LDCU UR28, c[0x0][0x3a0] ;  /* 0x00007400ff1c77ac */ /* 0x000e620008000800 */
[----:B------:R-:W-:Y:S01]  /*1b70*/  UMOV UR5, 0x1 ;  /* 0x0000000100057882 */ /* 0x000fe20000000000 */
[----:B------:R-:W-:-:S05]  /*1b80*/  UMOV UR18, 0x20 ;  /* 0x0000002000127882 */ /* 0x000fca0000000000 */
.L_x_62:
[----:B------:R-:W-:Y:S01]  /*1b90*/  BAR.SYNC.DEFER_BLOCKING 0x0 ;  /* 0x0000000000007b1d */ /* 0x000fe20000010000 */
[----:B------:R-:W-:Y:S01]  /*1ba0*/  ULEA UR9, UR5, UR8, 0x3 ;  /* 0x0000000805097291 */ /* 0x000fe2000f8e18ff */
[----:B------:R-:W-:Y:S01]  /*1bb0*/  @!P3 IMAD.MOV.U32 R2, RZ, RZ, 0x1800 ;  /* 0x00001800ff02b424 */ /* 0x000fe200078e00ff */
[----:B------:R-:W-:Y:S01]  /*1bc0*/  ELECT P1, URZ, PT ;  /* 0x0000000000ff782f */ /* 0x000fe20003820000 */
[----:B------:R-:W-:-:S03]  /*1bd0*/  ULEA UR16, UR5, UR8, 0xb ;  /* 0x0000000805107291 */ /* 0x000fc6000f8e58ff */
[----:B------:R-:W-:Y:S02]  /*1be0*/  ISETP.LT.U32.AND P1, PT, R68, 0x20, P1 ;  /* 0x000000204400780c */ /* 0x000fe40000f21070 */
[----:B------:R-:W-:Y:S01]  /*1bf0*/  ELECT P0, URZ, PT ;  /* 0x0000000000ff782f */ /* 0x000fe20003800000 */
[----:B------:R-:W-:-:S03]  /*1c00*/  UIADD3 UR16, UPT, UPT, UR16, 0x2000, URZ ;  /* 0x0000200010107890 */ /* 0x000fc6000fffe0ff */
[----:B------:R-:W-:Y:S01]  /*1c10*/  ISETP.LT.U32.AND P0, PT, R68, 0x20, P0 ;  /* 0x000000204400780c */ /* 0x000fe20000701070 */
[----:B------:R-:W-:Y:S01]  /*1c20*/  ULEA UR12, UR5, UR8, 0xc ;  /* 0x00000008050c7291 */ /* 0x000fe2000f8e60ff */
[----:B------:R-:W-:Y:S01]  /*1c30*/  UMOV UR15, UR18 ;  /* 0x00000012000f7c82 */ /* 0x000fe20008000000 */
[----:B------:R-:W-:-:S04]  /*1c40*/  USHF.L.U32 UR6, UR4, 0x1f, URZ ;  /* 0x0000001f04067899 */ /* 0x000fc800080006ff */
[----:B------:R-:W-:Y:S01]  /*1c50*/  VOTEU.ANY UP0, P1 ;  /* 0x0000000000ff7886 */ /* 0x000fe20000800100 */
[----:B------:R2:W-:Y:S04]  /*1c60*/  @!P3 SYNCS.ARRIVE.TRANS64 RZ, [UR9+0x3000], R2 ;  /* 0x00300002ffffb9a7 */ /* 0x0005e80008000009 */
[----:B------:R-:W-:Y:S01]  /*1c70*/  @UP0 UIADD3 UR17, UPT, UPT, UR9, 0x3000, URZ ;  /* 0x0000300009110890 */ /* 0x000fe2000fffe0ff */
[----:B------:R-:W-:Y:S01]  /*1c80*/  VOTEU.ANY UP0, P1 ;  /* 0x0000000000ff7886 */ /* 0x000fe20000800100 */
[----:B------:R-:W-:Y:S01]  /*1c90*/  BAR.SYNC.DEFER_BLOCKING 0x0 ;  /* 0x0000000000007b1d */ /* 0x000fe20000010000 */
[----:B--2---:R-:W-:-:S05]  /*1ca0*/  IMAD.U32 R2, RZ, RZ, UR6 ;  /* 0x00000006ff027e24 */ /* 0x004fca000f8e00ff */
[----:B------:R-:W-:-:S05]  /*1cb0*/  VOTEU.ANY UP1, P0 ;  /* 0x0000000000ff7886 */ /* 0x000fca0000020100 */
[----:B------:R-:W-:Y:S01]  /*1cc0*/  @UP1 UIADD3 UR13, UPT, UPT, UR9, 0x3000, URZ ;  /* 0x00003000090d1890 */ /* 0x000fe2000fffe0ff */
[----:B------:R-:W-:Y:S01]  /*1cd0*/  VOTEU.ANY UP1, P0 ;  /* 0x0000000000ff7886 */ /* 0x000fe20000020100 */
[----:B------:R2:W-:Y:S01]  /*1ce0*/  @UP0 UTMALDG.2D [UR16], [UR24] ;  /* 0x00000010180005b4 */ /* 0x0005e20008008000 */
[----:B------:R-:W-:Y:S01]  /*1cf0*/  UISETP.NE.U32.AND UP0, UPT, UR22, URZ, UPT ;  /* 0x000000ff1600728c */ /* 0x000fe2000bf05070 */
[----:B------:R4:W-:Y:S06]  /*1d00*/  MEMBAR.ALL.CTA ;  /* 0x0000000000007992 */ /* 0x0009ec0000008000 */
[----:B----4-:R-:W4:Y:S02]  /*1d10*/  FENCE.VIEW.ASYNC.S ;  /* 0x00000000000073c6 */ /* 0x010f240000000000 */
[----:B----4-:R-:W-:Y:S06]  /*1d20*/  BAR.SYNC.DEFER_BLOCKING 0x0 ;  /* 0x0000000000007b1d */ /* 0x010fec0000010000 */
[----:B------:R2:W-:Y:S02]  /*1d30*/  @UP1 UTMALDG.2D [UR12], [UR26] ;  /* 0x0000000c1a0015b4 */ /* 0x0005e40008008000 */
[----:B------:R-:W-:Y:S06]  /*1d40*/  BAR.SYNC.DEFER_BLOCKING 0x0 ;  /* 0x0000000000007b1d */ /* 0x000fec0000010000 */
[----:B------:R-:W4:Y:S02]  /*1d50*/  SYNCS.PHASECHK.TRANS64.TRYWAIT P0, [UR9+0x3000], R2 ;  /* 0x00300002ff0075a7 */ /* 0x000f240008001109 */
[----:B--2-4-:R-:W-:Y:S05]  /*1d60*/  @!P0 BRA `(.L_x_59) ;  /* 0x0000000800788947 */ /* 0x014fea0003800000 */
.L_x_72:
        /* <DEDUP_REMOVED lines=9> */
[----:B------:R2:W-:Y:S01]  /*1e00*/  UTCQMMA gdesc[UR6], gdesc[UR10], tmem[UR23], tmem[UR12], idesc[UR13], UPT ;  /* 0x00ff0c0a060075ea */ /* 0x0005e2000b800317 */
[----:B------:R-:W-:Y:S02]  /*1e10*/  NOP ;  /* 0x0000000000007918 */ /* 0x000fe40000000000 */
.L_x_60:
[----:B------:R-:W-:Y:S01]  /*1e20*/  ELECT P0, URZ, PT ;  /* 0x0000000000ff782f */ /* 0x000fe20003800000 */
[----:B--2---:R-:W-:-:S03]  /*1e30*/  UIADD3 UR6, UPT, UPT, UR9, 0x3010, URZ ;  /* 0x0000301009067890 */ /* 0x004fc6000fffe0ff */
[----:B------:R-:W-:Y:S01]  /*1e40*/  ISETP.LT.U32.AND P0, PT, R68, 0x20, P0 ;  /* 0x000000204400780c */ /* 0x000fe20000701070 */
[----:B------:R-:W-:-:S12]  /*1e50*/  UMOV UR7, URZ ;  /* 0x000000ff00077c82 */ /* 0x000fd80008000000 */
[----:B------:R-:W-:Y:S01]  /*1e60*/  VOTEU.ANY UP0, P0 ;  /* 0x0000000000ff7886 */ /* 0x000fe20000000100 */
[----:B------:R-:W-:-:S04]  /*1e70*/  VOTEU.ANY UP1, P0 ;  /* 0x0000000000ff7886 */ /* 0x000fc80000020100 */
[----:B------:R-:W-:Y:S02]  /*1e80*/  @UP0 UMOV UR6, UR6 ;  /* 0x0000000600060c82 */ /* 0x000fe40008000000 */
[----:B------:R2:W-:Y:S01]  /*1e90*/  @UP1 UTCBAR [UR6], URZ ;  /* 0x000000ff060013e9 */ /* 0x0005e200080000ff */
[----:B------:R-:W-:Y:S06]  /*1ea0*/  BAR.SYNC.DEFER_BLOCKING 0x0 ;  /* 0x0000000000007b1d */ /* 0x000fec0000010000 */
[----:B------:R-:W4:Y:S02]  /*1eb0*/  SYNCS.PHASECHK.TRANS64.TRYWAIT P0, [UR9+0x3010], R2 ;  /* 0x00301002ff0075a7 */ /* 0x000f240008001109 */
[----:B--2-4-:R-:W-:Y:S05]  /*1ec0*/  @!P0 BRA `(.L_x_61) ;  /* 0x00000008002c8947 */ /* 0x014fea0003800000 */
.L_x_73:
[----:B------:R-:W-:Y:S02]  /*1ed0*/  UIADD3 UR5, UPT, UPT, UR5, 0x1, URZ ;  /* 0x0000000105057890 */ /* 0x000fe4000fffe0ff */
[----:B------:R-:W-:Y:S02]  /*1ee0*/  UIADD3 UR18, UPT, UPT, UR18, 0x20, URZ ;  /* 0x0000002012127890 */ /* 0x000fe4000fffe0ff */
[----:B------:R-:W-:-:S04]  /*1ef0*/  UISETP.NE.U32.AND UP0, UPT, UR5, 0x2, UPT ;  /* 0x000000020500788c */ /* 0x000fc8000bf05070 */
[----:B------:R-:W-:Y:S02]  /*1f00*/  USEL UR6, URZ, 0x1, UP0 ;  /* 0x00000001ff067887 */ /* 0x000fe40008000000 */
[----:B------:R-:W-:Y:S02]  /*1f10*/  USEL UR5, UR5, URZ, UP0 ;  /* 0x000000ff05057287 */ /* 0x000fe40008000000 */
[----:B-1----:R-:W-:Y:S02]  /*1f20*/  UISETP.GE.AND UP0, UPT, UR18, UR28, UPT ;  /* 0x0000001c1200728c */ /* 0x002fe4000bf06270 */
[----:B------:R-:W-:-:S07]  /*1f30*/  ULOP3.LUT UR4, UR4, UR6, URZ, 0x3c, !UPT ;  /* 0x0000000604047292 */ /* 0x000fce000f8e3cff */
[----:B------:R-:W-:Y:S05]  /*1f40*/  BRA.U !UP0, `(.L_x_62) ;  /* 0xfffffffd08107547 */ /* 0x000fea000b83ffff */
.L_x_55:
[----:B----45:R-:W-:Y:S01]  /*1f50*/  BAR.SYNC.DEFER_BLOCKING 0x0 ;  /* 0x0000000000007b1d */ /* 0x030fe20000010000 */
[----:B------:R-:W-:-:S05]  /*1f60*/  IMAD.SHL.U32 R2, R0, 0x40, RZ ;  /* 0x0000004000027824 */ /* 0x000fca00078e00ff */
[----:B------:R-:W-:Y:S04]  /*1f70*/  BSSY.RECONVERGENT B3, `(.L_x_63) ;  /* 0x0000004000037945 */ /* 0x000fe80003800200 */
[----:B------:R-:W-:Y:S05]  /*1f80*/  @P3 BRA `(.L_x_64) ;  /* 0x0000000000083947 */ /* 0x000fea0003800000 */
[----:B------:R-:W1:Y:S02]  /*1f90*/  SYNCS.CCTL.IV [UR8+0x3000] ;  /* 0x00300000ff0079b1 */ /* 0x000e640008000008 */
[----:B-1----:R-:W1:Y:S02]  /*1fa0*/  SYNCS.CCTL.IV [UR8+0x3010] ;  /* 0x00301000ff0079b1 */ /* 0x002e640008000008 */
.L_x_64:
[----:B------:R-:W-:Y:S05]  /*1fb0*/  BSYNC.RECONVERGENT B3 ;  /* 0x0000000000037941 */ /* 0x000fea0003800200 */
.L_x_63:
[----:B-1----:R-:W-:Y:S06]  /*1fc0*/  BAR.SYNC.DEFER_BLOCKING 0x0 ;  /* 0x0000000000007b1d */ /* 0x002fec0000010000 */
[----:B------:R-:W-:Y:S04]  /*1fd0*/  BSSY.RECONVERGENT B3, `(.L_x_65) ;  /* 0x0000004000037945 */ /* 0x000fe80003800200 */
[----:B------:R-:W-:Y:S05]  /*1fe0*/  @P3 BRA `(.L_x_66) ;  /* 0x0000000000083947 */ /* 0x000fea0003800000 */
[----:B------:R-:W1:Y:S02]  /*1ff0*/  SYNCS.CCTL.IV [UR8+0x3008] ;  /* 0x00300800ff0079b1 */ /* 0x000e640008000008 */
[----:B-1----:R-:W1:Y:S02]  /*2000*/  SYNCS.CCTL.IV [UR8+0x3018] ;  /* 0x00301800ff0079b1 */ /* 0x002e640008000008 */
.L_x_66:
[----:B------:R-:W-:Y:S05]  /*2010*/  BSYNC.RECONVERGENT B3 ;  /* 0x0000000000037941 */ /* 0x000fea0003800200 */
.L_x_65:
[----:B------:R-:W-:Y:S01]  /*2020*/  USHF.L.U32 UR22, UR22, 0x15, URZ ;  /* 0x0000001516167899 */ /* 0x000fe200080006ff */
[----:B------:R-:W-:Y:S01]  /*2030*/  IMAD.SHL.U32 R3, R0, 0x10, RZ ;  /* 0x0000001000037824 */ /* 0x000fe200078e00ff */
[----:B------:R-:W-:Y:S01]  /*2040*/  LOP3.LUT R2, R2, 0x1800, RZ, 0xc0, !PT ;  /* 0x0000180002027812 */ /* 0x000fe200078ec0ff */
[C---:B---3--:R-:W-:Y:S01]  /*2050*/  IMAD.SHL.U32 R4, R0.reuse, 0x4, RZ ;  /* 0x0000000400047824 */ /* 0x048fe200078e00ff */
[----:B------:R-:W-:Y:S01]  /*2060*/  ULOP3.LUT UR22, UR22, 0x600000, URZ, 0xc0, !UPT ;  /* 0x0060000016167892 */ /* 0x000fe2000f8ec0ff */
[----:B------:R-:W-:Y:S01]  /*2070*/  IMAD.SHL.U32 R0, R0, 0x80, RZ ;  /* 0x0000008000007824 */ /* 0x000fe200078e00ff */
[----:B------:R-:W-:Y:S02]  /*2080*/  LOP3.LUT R3, R2, 0x70, R3, 0xf8, !PT ;  /* 0x0000007002037812 */ /* 0x000fe400078ef803 */
[----:B------:R-:W-:Y:S01]  /*2090*/  ELECT P0, URZ, PT ;  /* 0x0000000000ff782f */ /* 0x000fe20003800000 */
[----:B------:R-:W-:Y:S01]  /*20a0*/  UIADD3 UR22, UPT, UPT, UR23, UR22, URZ ;  /* 0x0000001617167290 */ /* 0x000fe2000fffe0ff */
[----:B------:R-:W-:Y:S01]  /*20b0*/  LOP3.LUT R3, R3, 0x40, R4, 0x78, !PT ;  /* 0x0000004003037812 */ /* 0x000fe200078e7804 */
[----:B------:R-:W-:Y:S01]  /*20c0*/  UMOV UR9, UR14 ;  /* 0x0000000e00097c82 */ /* 0x000fe20008000000 */
[----:B------:R-:W-:Y:S01]  /*20d0*/  ISETP.LT.U32.AND P0, PT, R68, 0x20, P0 ;  /* 0x000000204400780c */ /* 0x000fe20000701070 */
[----:B------:R-:W-:Y:S01]  /*20e0*/  UMOV UR10, UR19 ;  /* 0x00000013000a7c82 */ /* 0x000fe20008000000 */
[----:B------:R-:W-:-:S04]  /*20f0*/  LOP3.LUT R0, R3, 0x780, R0, 0xf8, !PT ;  /* 0x0000078003007812 */ /* 0x000fc800078ef800 */
[----:B------:R-:W-:Y:S01]  /*2100*/  LDTM.16dp32bit_t0_t15.x64 R4, tmem[UR22] ;  /* 0x00000016000479ee */ /* 0x000fe20008b00000 */
[----:B------:R-:W2:Y:S01]  /*2110*/  LDTM.16dp32bit_t16_t31.x64 R4, tmem[UR22+0x40] ;  /* 0x00004016000479ee */ /* 0x000ea20008b20000 */
[C---:B------:R-:W-:Y:S01]  /*2120*/  LOP3.LUT R2, R0.reuse, 0x10, RZ, 0x3c, !PT ;  /* 0x0000001000027812 */ /* 0x040fe200078e3cff */
[----:B------:R-:W-:Y:S01]  /*2130*/  NOP ;  /* 0x0000000000007918 */ /* 0x000fe20000000000 */
[----:B------:R-:W-:-:S03]  /*2140*/  LOP3.LUT R3, R0, 0x20, RZ, 0x3c, !PT ;  /* 0x0000002000037812 */ /* 0x000fc600078e3cff */
[----:B--2---:R-:W-:Y:S01]  /*2150*/  VOTEU.ANY UP1, P0 ;  /* 0x0000000000ff7886 */ /* 0x004fe20000020100 */
[----:B------:R-:W-:Y:S01]  /*2160*/  VOTEU.ANY UP0, P0 ;  /* 0x0000000000ff7886 */ /* 0x000fe20000000100 */
[----:B------:R-:W-:Y:S02]  /*2170*/  F2FP.SATFINITE.E4M3.F32.PACK_AB_MERGE_C R6, R7, R6, RZ ;  /* 0x000000060706723e */ /* 0x000fe400048070ff */
[----:B------:R-:W-:Y:S02]  /*2180*/  F2FP.SATFINITE.E4M3.F32.PACK_AB_MERGE_C R10, R11, R10, RZ ;  /* 0x0000000a0b0a723e */ /* 0x000fe400048070ff */
[----:B------:R-:W-:Y:S02]  /*2190*/  F2FP.SATFINITE.E4M3.F32.PACK_AB_MERGE_C R14, R15, R14, RZ ;  /* 0x0000000e0f0e723e */ /* 0x000fe400048070ff */
[----:B------:R-:W-:Y:S02]  /*21a0*/  F2FP.SATFINITE.E4M3.F32.PACK_AB_MERGE_C R7, R19, R18, RZ ;  /* 0x000000121307723e */ /* 0x000fe400048070ff */
[----:B------:R-:W-:-:S02]  /*21b0*/  F2FP.SATFINITE.E4M3.F32.PACK_AB_MERGE_C R22, R23, R22, RZ ;  /* 0x000000161716723e */ /* 0x000fc400048070ff */
[----:B------:R-:W-:Y:S02]  /*21c0*/  F2FP.SATFINITE.E4M3.F32.PACK_AB_MERGE_C R26, R27, R26, RZ ;  /* 0x0000001a1b1a723e */ /* 0x000fe400048070ff */
        /* <DEDUP_REMOVED lines=10> */
[----:B------:R-:W-:-:S02]  /*2270*/  F2FP.SATFINITE.E4M3.F32.PACK_AB_MERGE_C R4, R5, R4, R6 ;  /* 0x000000040504723e */ /* 0x000fc40004807006 */
[----:B------:R-:W-:Y:S02]  /*2280*/  F2FP.SATFINITE.E4M3.F32.PACK_AB_MERGE_C R5, R9, R8, R10 ;  /* 0x000000080905723e */ /* 0x000fe4000480700a */
[----:B------:R-:W-:Y:S02]  /*2290*/  F2FP.SATFINITE.E4M3.F32.PACK_AB_MERGE_C R6, R13, R12, R14 ;  /* 0x0000000c0d06723e */ /* 0x000fe4000480700e */
[----:B------:R-:W-:Y:S02]  /*22a0*/  F2FP.SATFINITE.E4M3.F32.PACK_AB_MERGE_C R7, R17, R16, R7 ;  /* 0x000000101107723e */ /* 0x000fe40004807007 */
[----:B------:R-:W-:Y:S02]  /*22b0*/  F2FP.SATFINITE.E4M3.F32.PACK_AB_MERGE_C R20, R21, R20, R22 ;  /* 0x000000141514723e */ /* 0x000fe40004807016 */
[----:B------:R-:W-:Y:S01]  /*22c0*/  F2FP.SATFINITE.E4M3.F32.PACK_AB_MERGE_C R21, R25, R24, R26 ;  /* 0x000000181915723e */ /* 0x000fe2000480701a */
[----:B-1----:R1:W-:Y:S01]  /*22d0*/  STS.128 [R0+UR8], R4 ;  /* 0x0000000400007988 */ /* 0x0023e20008000c08 */
[----:B------:R-:W-:-:S02]  /*22e0*/  F2FP.SATFINITE.E4M3.F32.PACK_AB_MERGE_C R22, R29, R28, R30 ;  /* 0x0000001c1d16723e */ /* 0x000fc4000480701e */
[----:B------:R-:W-:Y:S02]  /*22f0*/  F2FP.SATFINITE.E4M3.F32.PACK_AB_MERGE_C R23, R33, R32, R23 ;  /* 0x000000202117723e */ /* 0x000fe40004807017 */
[----:B------:R-:W-:Y:S02]  /*2300*/  F2FP.SATFINITE.E4M3.F32.PACK_AB_MERGE_C R36, R37, R36, R38 ;  /* 0x000000242524723e */ /* 0x000fe40004807026 */
[----:B------:R-:W-:Y:S01]  /*2310*/  F2FP.SATFINITE.E4M3.F32.PACK_AB_MERGE_C R37, R41, R40, R42 ;  /* 0x000000282925723e */ /* 0x000fe2000480702a */
[----:B------:R1:W-:Y:S01]  /*2320*/  STS.128 [R2+UR8], R20 ;  /* 0x0000001402007988 */ /* 0x0003e20008000c08 */
[----:B------:R-:W-:Y:S02]  /*2330*/  F2FP.SATFINITE.E4M3.F32.PACK_AB_MERGE_C R38, R45, R44, R46 ;  /* 0x0000002c2d26723e */ /* 0x000fe4000480702e */
[----:B------:R-:W-:Y:S02]  /*2340*/  F2FP.SATFINITE.E4M3.F32.PACK_AB_MERGE_C R39, R49, R48, R50 ;  /* 0x000000303127723e */ /* 0x000fe40004807032 */
[----:B------:R-:W-:-:S02]  /*2350*/  F2FP.SATFINITE.E4M3.F32.PACK_AB_MERGE_C R52, R53, R52, R54 ;  /* 0x000000343534723e */ /* 0x000fc40004807036 */
[----:B------:R-:W-:Y:S01]  /*2360*/  F2FP.SATFINITE.E4M3.F32.PACK_AB_MERGE_C R53, R57, R56, R58 ;  /* 0x000000383935723e */ /* 0x000fe2000480703a */
[----:B------:R1:W-:Y:S01]  /*2370*/  STS.128 [R3+UR8], R36 ;  /* 0x0000002403007988 */ /* 0x0003e20008000c08 */
[----:B------:R-:W-:Y:S02]  /*2380*/  F2FP.SATFINITE.E4M3.F32.PACK_AB_MERGE_C R54, R61, R60, R62 ;  /* 0x0000003c3d36723e */ /* 0x000fe4000480703e */
[----:B------:R-:W-:Y:S02]  /*2390*/  F2FP.SATFINITE.E4M3.F32.PACK_AB_MERGE_C R55, R65, R64, R66 ;  /* 0x000000404137723e */ /* 0x000fe40004807042 */
[----:B------:R-:W-:-:S05]  /*23a0*/  LOP3.LUT R8, R0, 0x30, RZ, 0x3c, !PT ;  /* 0x0000003000087812 */ /* 0x000fca00078e3cff */
[----:B------:R1:W-:Y:S01]  /*23b0*/  STS.128 [R8+UR8], R52 ;  /* 0x0000003408007988 */ /* 0x0003e20008000c08 */
[----:B------:R2:W-:Y:S06]  /*23c0*/  MEMBAR.ALL.CTA ;  /* 0x0000000000007992 */ /* 0x0005ec0000008000 */
[----:B--2---:R-:W2:Y:S02]  /*23d0*/  FENCE.VIEW.ASYNC.S ;  /* 0x00000000000073c6 */ /* 0x004ea40000000000 */
[----:B--2---:R-:W-:Y:S06]  /*23e0*/  BAR.SYNC.DEFER_BLOCKING 0x0 ;  /* 0x0000000000007b1d */ /* 0x004fec0000010000 */
[----:B------:R1:W-:Y:S01]  /*23f0*/  @UP1 UTMASTG.2D [UR8], [UR20] ;  /* 0x00000008140013b5 */ /* 0x0003e20008008000 */
[----:B------:R0:W-:Y:S01]  /*2400*/  UTMACMDFLUSH ;  /* 0x00000000000079b7 */ /* 0x0001e20000000000 */
[----:B------:R-:W-:-:S04]  /*2410*/  DEPBAR.LE SB0, 0x0 ;  /* 0x000080000000791a */ /* 0x000fc80000000000 */
[----:B------:R-:W-:Y:S08]  /*2420*/  BAR.SYNC.DEFER_BLOCKING 0x0 ;  /* 0x0000000000007b1d */ /* 0x000ff00000010000 */
[----:B------:R-:W-:Y:S06]  /*2430*/  BAR.SYNC.DEFER_BLOCKING 0x0 ;  /* 0x0000000000007b1d */ /* 0x000fec0000010000 */
[----:B-1----:R-:W-:Y:S05]  /*2440*/  @P2 BRA `(.L_x_67) ;  /* 0x0000000000a02947 */ /* 0x002fea0003800000 */
[----:B------:R-:W1:Y:S01]  /*2450*/  S2UR UR5, SR_CgaCtaId ;  /* 0x00000000000579c3 */ /* 0x000e620000008800 */
[----:B------:R-:W-:Y:S01]  /*2460*/  NOP ;  /* 0x0000000000007918 */ /* 0x000fe20000000000 */
[----:B------:R-:W-:Y:S01]  /*2470*/  UMOV UR4, 0x50 ;  /* 0x0000005000047882 */ /* 0x000fe20000000000 */
[----:B------:R-:W-:Y:S02]  /*2480*/  IMAD.U32 R0, RZ, RZ, UR23 ;  /* 0x00000017ff007e24 */ /* 0x000fe4000f8e00ff */
[----:B------:R-:W-:Y:S02]  /*2490*/  IMAD.MOV.U32 R3, RZ, RZ, 0xf ;  /* 0x0000000fff037424 */ /* 0x000fe400078e00ff */
[----:B------:R-:W-:Y:S01]  /*24a0*/  IMAD.MOV.U32 R7, RZ, RZ, 0x1 ;  /* 0x00000001ff077424 */ /* 0x000fe200078e00ff */
[----:B------:R-:W-:-:S04]  /*24b0*/  LOP3.LUT R0, R0, 0xffff, RZ, 0xc0, !PT ;  /* 0x0000ffff00007812 */ /* 0x000fc800078ec0ff */
[----:B------:R-:W-:-:S05]  /*24c0*/  SHF.R.U32.HI R0, RZ, 0x5, R0 ;  /* 0x00000005ff007819 */ /* 0x000fca0000011600 */
[----:B------:R-:W-:Y:S01]  /*24d0*/  VIADD R2, R0, 0x10 ;  /* 0x0000001000027836 */ /* 0x000fe20000000000 */
[----:B------:R-:W-:Y:S01]  /*24e0*/  SHF.L.U32 R0, R3, R0, RZ ;  /* 0x0000000003007219 */ /* 0x000fe200000006ff */
[----:B-1----:R-:W-:-:S03]  /*24f0*/  ULEA UR6, UR5, UR4, 0x18 ;  /* 0x0000000405067291 */ /* 0x002fc6000f8ec0ff */
[----:B------:R-:W-:-:S04]  /*2500*/  SHF.L.U32 R3, R7, R2, RZ ;  /* 0x0000000207037219 */ /* 0x000fc800000006ff */
[----:B------:R-:W-:Y:S02]  /*2510*/  LOP3.LUT R0, R3, R0, RZ, 0xfc, !PT ;  /* 0x0000000003007212 */ /* 0x000fe400078efcff */
[----:B------:R-:W1:Y:S02]  /*2520*/  LDS R5, [UR6] ;  /* 0x00000006ff057984 */ /* 0x000e640008000800 */
[C---:B------:R-:W-:Y:S02]  /*2530*/  LOP3.LUT R2, R0.reuse, 0xffff, RZ, 0xc0, !PT ;  /* 0x0000ffff00027812 */ /* 0x040fe400078ec0ff */
[----:B-1----:R-:W-:-:S04]  /*2540*/  LOP3.LUT R3, R0, 0xffff, R5, 0x80, !PT ;  /* 0x0000ffff00037812 */ /* 0x002fc800078e8005 */
[----:B------:R-:W-:-:S13]  /*2550*/  ISETP.NE.AND P0, PT, R3, R2, PT ;  /* 0x000000020300720c */ /* 0x000fda0003f05270 */
[----:B------:R-:W-:Y:S05]  /*2560*/  @P0 BRA `(.L_x_68) ;  /* 0x0000000000500947 */ /* 0x000fea0003800000 */
[----:B------:R-:W-:Y:S02]  /*2570*/  SHF.R.U32.HI R5, RZ, 0x10, R5 ;  /* 0x00000010ff057819 */ /* 0x000fe40000011605 */
[----:B------:R-:W-:-:S04]  /*2580*/  SHF.R.U32.HI R2, RZ, 0x10, R0 ;  /* 0x00000010ff027819 */ /* 0x000fc80000011600 */
[----:B------:R-:W-:-:S04]  /*2590*/  LOP3.LUT R5, R5, R2, RZ, 0xc0, !PT ;  /* 0x0000000205057212 */ /* 0x000fc800078ec0ff */
[----:B------:R-:W-:-:S13]  /*25a0*/  ISETP.NE.AND P0, PT, R5, R2, PT ;  /* 0x000000020500720c */ /* 0x000fda0003f05270 */
[----:B------:R-:W-:Y:S05]  /*25b0*/  @P0 BRA `(.L_x_69) ;  /* 0x0000000000300947 */ /* 0x000fea0003800000 */
[----:B------:R-:W-:Y:S01]  /*25c0*/  R2UR UR4, R0 ;  /* 0x00000000000472ca */ /* 0x000fe200000e0000 */
[----:B------:R-:W-:Y:S01]  /*25d0*/  VOTEU.ANY UR5, UPT, PT ;  /* 0x0000000000057886 */ /* 0x000fe200038e0100 */
[----:B------:R-:W1:Y:S01]  /*25e0*/  S2R R0, SR_LANEID ;  /* 0x0000000000007919 */ /* 0x000e620000000000 */
[----:B------:R-:W-:-:S10]  /*25f0*/  UFLO.U32 UR5, UR5 ;  /* 0x00000005000572bd */ /* 0x000fd400080e0000 */
[----:B------:R-:W-:-:S06]  /*2600*/  ULOP3.LUT UR4, URZ, UR4, URZ, 0x33, !UPT ;  /* 0x00000004ff047292 */ /* 0x000fcc000f8e33ff */
[----:B------:R-:W-:-:S04]  /*2610*/  IMAD.U32 R2, RZ, RZ, UR4 ;  /* 0x00000004ff027e24 */ /* 0x000fc8000f8e00ff */
[----:B------:R-:W2:Y:S02]  /*2620*/  REDUX UR7, R2 ;  /* 0x00000000020773c4 */ /* 0x000ea40000000000 */
[----:B------:R3:W-:Y:S01]  /*2630*/  UTCATOMSWS.AND URZ, UR4 ;  /* 0x0000000400ff79e3 */ /* 0x0007e20008000000 */
[----:B-1----:R-:W-:Y:S01]  /*2640*/  ISETP.EQ.U32.AND P0, PT, R0, UR5, PT ;  /* 0x0000000500007c0c */ /* 0x002fe2000bf02070 */
[----:B--2---:R-:W-:-:S12]  /*2650*/  IMAD.U32 R0, RZ, RZ, UR7 ;  /* 0x00000007ff007e24 */ /* 0x004fd8000f8e00ff */
[----:B------:R3:W-:Y:S01]  /*2660*/  @P0 ATOMS.AND RZ, [UR6], R0 ;  /* 0x00000000ffff098c */ /* 0x0007e2000a800006 */
[----:B------:R-:W-:Y:S05]  /*2670*/  BRA `(.L_x_67) ;  /* 0x0000000000147947 */ /* 0x000fea0003800000 */
.L_x_69:
[----:B------:R-:W-:-:S07]  /*2680*/  MOV R2, 0x26a0 ;  /* 0x000026a000027802 */ /* 0x000fce0000000f00 */
[----:B------:R-:W-:Y:S05]  /*2690*/  CALL.REL.NOINC `($__internal_0_$__cuda_sm10x_tcgen05_guardrail_trap_col_being_dealloced_not_returned_by_alloc) ;  /* 0x0000000000447944 */ /* 0x000fea0003c00000 */
[----:B------:R-:W-:Y:S05]  /*26a0*/  BRA `(.L_x_67) ;  /* 0x0000000000087947 */ /* 0x000fea0003800000 */
.L_x_68:
[----:B------:R-:W-:-:S07]  /*26b0*/  MOV R2, 0x26d0 ;  /* 0x000026d000027802 */ /* 0x000fce0000000f00 */
[----:B------:R-:W-:Y:S05]  /*26c0*/  CALL.REL.NOINC `($__internal_2_$__cuda_sm10x_tcgen05_guardrail_trap_unallocated_columns_being_dealloced) ;  /* 0x0000000000507944 */ /* 0x000fea0003c00000 */
.L_x_67:
[----:B------:R-:W-:Y:S01]  /*26d0*/  NOP ;  /* 0x0000000000007918 */ /* 0x000fe20000000000 */
[----:B---3--:R-:W-:Y:S05]  /*26e0*/  EXIT ;  /* 0x000000000000794d */ /* 0x008fea0003800000 */
.L_x_56:
[----:B------:R-:W1:Y:S02]  /*26f0*/  SYNCS.PHASECHK.TRANS64.TRYWAIT P0, [UR8+0x3000], RZ ;  /* 0x003000ffff0075a7 */ /* 0x000e640008001108 */
[----:B-1----:R-:W-:Y:S05]  /*2700*/  @!P0 BRA `(.L_x_56) ;  /* 0xfffffffc00f88947 */ /* 0x002fea000383ffff */
[----:B------:R-:W-:Y:S05]  /*2710*/  BRA `(.L_x_70) ;  /* 0xfffffff000ac7947 */ /* 0x000fea000383ffff */
.L_x_58:
[----:B------:R-:W1:Y:S02]  /*2720*/  SYNCS.PHASECHK.TRANS64.TRYWAIT P1, [UR8+0x3010], RZ ;  /* 0x003010ffff0075a7 */ /* 0x000e640008021108 */
[----:B-1----:R-:W-:Y:S05]  /*2730*/  @!P1 BRA `(.L_x_58) ;  /* 0xfffffffc00f89947 */ /* 0x002fea000383ffff */
[----:B------:R-:W-:Y:S05]  /*2740*/  BRA `(.L_x_71) ;  /* 0xfffffff000fc7947 */ /* 0x000fea000383ffff */
.L_x_59:
[----:B------:R-:W2:Y:S02]  /*2750*/  SYNCS.PHASECHK.TRANS64.TRYWAIT P0, [UR9+0x3000], R2 ;  /* 0x00300002ff0075a7 */ /* 0x000ea40008001109 */
[----:B--2---:R-:W-:Y:S05]  /*2760*/  @!P0 BRA `(.L_x_59) ;  /* 0xfffffffc00f88947 */ /* 0x004fea000383ffff */
[----:B------:R-:W-:Y:S05]  /*2770*/  BRA `(.L_x_72) ;  /* 0xfffffff4007c7947 */ /* 0x000fea000383ffff */
.L_x_61:
[----:B------:R-:W2:Y:S02]  /*2780*/  SYNCS.PHASECHK.TRANS64.TRYWAIT P0, [UR9+0x3010], R2 ;  /* 0x00301002ff0075a7 */ /* 0x000ea40008001109 */
[----:B--2---:R-:W-:Y:S05]  /*2790*/  @!P0 BRA `(.L_x_61) ;  /* 0xfffffffc00f88947 */ /* 0x004fea000383ffff */
[----:B------:R-:W-:Y:S05]  /*27a0*/  BRA `(.L_x_73) ;  /* 0xfffffff400c87947 */ /* 0x000fea000383ffff */
        .weak           $__internal_0_$__cuda_sm10x_tcgen05_guardrail_trap_col_being_dealloced_not_returned_by_alloc
        .type           $__internal_0_$__cuda_sm10x_tcgen05_guardrail_trap_col_being_dealloced_not_returned_by_alloc,@function
        .size           $__internal_0_$__cuda_sm10x_tcgen05_guardrail_trap_col_being_dealloced_not_returned_by_alloc,($__internal_1_$__cuda_sm10x_tcgen05_guardrail_trap_phase_invalid_during_alloc - $__internal_0_$__cuda_sm10x_tcgen05_guardrail_trap_col_being_dealloced_not_returned_by_alloc)
$__internal_0_$__cuda_sm10x_tcgen05_guardrail_trap_col_being_dealloced_not_returned_by_alloc:
[----:B------:R-:W-:Y:S05]  /*27b0*/  BPT.TRAP 0x1 ;  /* 0x000000040000795c */ /* 0x000fea0000300000 */
[----:B------:R-:W-:-:S04]  /*27c0*/  IMAD.MOV.U32 R3, RZ, RZ, 0x0 ;  /* 0x00000000ff037424 */ /* 0x000fc800078e00ff */
[----:B------:R-:W-:Y:S05]  /*27d0*/  RET.REL.NODEC R2 `(gluon_tcgen05) ;  /* 0xffffffd802087950 */ /* 0x000fea0003c3ffff */
        .weak           $__internal_1_$__cuda_sm10x_tcgen05_guardrail_trap_phase_invalid_during_alloc
        .type           $__internal_1_$__cuda_sm10x_tcgen05_guardrail_trap_phase_invalid_during_alloc,@function
        .size           $__internal_1_$__cuda_sm10x_tcgen05_guardrail_trap_phase_invalid_during_alloc,($__internal_2_$__cuda_sm10x_tcgen05_guardrail_trap_unallocated_columns_being_dealloced - $__internal_1_$__cuda_sm10x_tcgen05_guardrail_trap_phase_invalid_during_alloc)
$__internal_1_$__cuda_sm10x_tcgen05_guardrail_trap_phase_invalid_during_alloc:
[----:B------:R-:W-:Y:S05]  /*27e0*/  BPT.TRAP 0x1 ;  /* 0x000000040000795c */ /* 0x000fea0000300000 */
[----:B------:R-:W-:-:S04]  /*27f0*/  IMAD.MOV.U32 R3, RZ, RZ, 0x0 ;  /* 0x00000000ff037424 */ /* 0x000fc800078e00ff */
[----:B------:R-:W-:Y:S05]  /*2800*/  RET.REL.NODEC R2 `(gluon_tcgen05) ;  /* 0xffffffd402fc7950 */ /* 0x000fea0003c3ffff */
        .weak           $__internal_2_$__cuda_sm10x_tcgen05_guardrail_trap_unallocated_columns_being_dealloced
        .type           $__internal_2_$__cuda_sm10x_tcgen05_guardrail_trap_unallocated_columns_being_dealloced,@function
        .size           $__internal_2_$__cuda_sm10x_tcgen05_guardrail_trap_unallocated_columns_being_dealloced,(.L_x_77 - $__internal_2_$__cuda_sm10x_tcgen05_guardrail_trap_unallocated_columns_being_dealloced)
$__internal_2_$__cuda_sm10x_tcgen05_guardrail_trap_unallocated_columns_being_dealloced:
[----:B------:R-:W-:Y:S05]  /*2810*/  BPT.TRAP 0x1 ;  /* 0x000000040000795c */ /* 0x000fea0000300000 */
[----:B------:R-:W-:-:S04]  /*2820*/  IMAD.MOV.U32 R3, RZ, RZ, 0x0 ;  /* 0x00000000ff037424 */ /* 0x000fc800078e00ff */
[----:B------:R-:W-:Y:S05]  /*2830*/  RET.REL.NODEC R2 `(gluon_tcgen05) ;  /* 0xffffffd402f07950 */ /* 0x000fea0003c3ffff */
.L_x_74:
[----:B------:R-:W-:-:S00]  /*2840*/  BRA `(.L_x_74) ;  /* 0xfffffffc00fc7947 */ /* 0x000fc0000383ffff */
[----:B------:R-:W-:-:S00]  /*2850*/  NOP ;  /* 0x0000000000007918 */ /* 0x000fc00000000000 */
        /* <DEDUP_REMOVED lines=10> */
.L_x_77:


//--------------------- .nv.shared.gluon_tcgen05  --------------------------
	.section	.nv.shared.gluon_tcgen05,"aw",@nobits
	.sectionflags	@""
	.align	16
	.zero		1024


//--------------------- .nv.shared.reserved.0     --------------------------
	.section	.nv.shared.reserved.0,"aw",@nobits
	.align	8
	.weak		__nv_reservedSMEM_offset_0_alias
	.size		__nv_reservedSMEM_offset_0_alias, 0, 64
	.other		__nv_reservedSMEM_offset_0_alias,@"STO_CUDA_RESERVED_SHARED STV_DEFAULT"
__nv_reservedSMEM_offset_0_alias:
	.zero		0
.nv.shared.reserved.0:
	.zero		64
	.weak		__nv_reservedSMEM_allocation_phase
	.type		__nv_reservedSMEM_allocation_phase,@object
	.size		__nv_reservedSMEM_allocation_phase,(.L_0 - __nv_reservedSMEM_allocation_phase)
__nv_reservedSMEM_allocation_phase:
	.zero		1
.L_0:
	.zero		7
	.weak		__nv_reservedSMEM_devtool_atexit_pc
	.type		__nv_reservedSMEM_devtool_atexit_pc,@object
	.size		__nv_reservedSMEM_devtool_atexit_pc,(__nv_reservedSMEM_allocation_mask - __nv_reservedSMEM_devtool_atexit_pc)
__nv_reservedSMEM_devtool_atexit_pc:
	.zero		8
	.weak		__nv_reservedSMEM_allocation_mask
	.type		__nv_reservedSMEM_allocation_mask,@object
	.size		__nv_reservedSMEM_allocation_mask,(.L_2 - __nv_reservedSMEM_allocation_mask)
__nv_reservedSMEM_allocation_mask:
	.zero		4
.L_2:


//--------------------- .nv.constant0.gluon_tcgen05 --------------------------
	.section	.nv.constant0.gluon_tcgen05,"a",@progbits
	.sectionflags	@""
	.align	4
.nv.constant0.gluon_tcgen05:
	.zero		976


//--------------------- SYMBOLS --------------------------

	.type		.nv.reservedSmem.offset0,@object
	.size		.nv.reservedSmem.offset0,0x4
	.type		.nv.reservedSmem.cap,@object
	.size		.nv.reservedSmem.cap,0x4
